//
// Generated by NVIDIA NVVM Compiler
//
// Compiler Build ID: CL-36424714
// Cuda compilation tools, release 13.0, V13.0.88
// Based on NVVM 20.0.0
//

.version 9.0
.target sm_100
.address_size 64

	// .globl	_Z16randNormalKerneliiPfiiff
// _ZZ15batchNormKerneliiPKfiiPfiiE4sTmp has been demoted
// _ZZ19batchNormGradKerneliiPfiiS_iiS_iiE4sTmp has been demoted
// _ZZ19batchNormGradKerneliiPfiiS_iiS_iiE5sTmp2 has been demoted
.global .align 4 .b8 __cudart_i2opi_f[24] = {65, 144, 67, 60, 153, 149, 98, 219, 192, 221, 52, 245, 209, 87, 39, 252, 41, 21, 68, 78, 110, 131, 249, 162};

.visible .entry _Z16randNormalKerneliiPfiiff(
	.param .u32 _Z16randNormalKerneliiPfiiff_param_0,
	.param .u32 _Z16randNormalKerneliiPfiiff_param_1,
	.param .u64 .ptr .align 1 _Z16randNormalKerneliiPfiiff_param_2,
	.param .u32 _Z16randNormalKerneliiPfiiff_param_3,
	.param .u32 _Z16randNormalKerneliiPfiiff_param_4,
	.param .f32 _Z16randNormalKerneliiPfiiff_param_5,
	.param .f32 _Z16randNormalKerneliiPfiiff_param_6
)
{
	.local .align 4 .b8 	__local_depot0[28];
	.reg .b64 	%SP;
	.reg .b64 	%SPL;
	.reg .pred 	%p<12>;
	.reg .b32 	%r<64>;
	.reg .b32 	%f<59>;
	.reg .b64 	%rd<25>;
	.reg .b64 	%fd<3>;

	mov.u64 	%SPL, __local_depot0;
	ld.param.u32 	%r16, [_Z16randNormalKerneliiPfiiff_param_0];
	ld.param.u32 	%r19, [_Z16randNormalKerneliiPfiiff_param_1];
	ld.param.u64 	%rd9, [_Z16randNormalKerneliiPfiiff_param_2];
	ld.param.u32 	%r17, [_Z16randNormalKerneliiPfiiff_param_3];
	ld.param.u32 	%r18, [_Z16randNormalKerneliiPfiiff_param_4];
	ld.param.f32 	%f8, [_Z16randNormalKerneliiPfiiff_param_5];
	ld.param.f32 	%f9, [_Z16randNormalKerneliiPfiiff_param_6];
	add.u64 	%rd1, %SPL, 0;
	mov.u32 	%r20, %ctaid.x;
	mov.u32 	%r21, %ntid.x;
	mov.u32 	%r22, %tid.x;
	mad.lo.s32 	%r1, %r20, %r21, %r22;
	mul.lo.s32 	%r23, %r19, %r16;
	setp.ge.s32 	%p1, %r1, %r23;
	@%p1 bra 	$L__BB0_10;
	mad.lo.s32 	%r24, %r1, -430675100, %r18;
	shr.s32 	%r25, %r24, 16;
	xor.b32  	%r26, %r25, %r24;
	mul.lo.s32 	%r27, %r26, -2048144789;
	shr.s32 	%r28, %r27, 13;
	xor.b32  	%r29, %r28, %r27;
	mul.lo.s32 	%r30, %r29, -1028477387;
	shr.s32 	%r31, %r30, 16;
	xor.b32  	%r32, %r31, %r30;
	and.b32  	%r33, %r32, 65535;
	cvt.rn.f32.u32 	%f10, %r33;
	shr.u32 	%r34, %r32, 16;
	cvt.rn.f32.u32 	%f11, %r34;
	mul.f32 	%f12, %f11, 0f37800000;
	fma.rn.f32 	%f13, %f10, 0f37800000, 0f322BCC77;
	setp.lt.f32 	%p2, %f13, 0f00800000;
	mul.f32 	%f14, %f13, 0f4B000000;
	selp.f32 	%f15, %f14, %f13, %p2;
	selp.f32 	%f16, 0fC1B80000, 0f00000000, %p2;
	mov.b32 	%r35, %f15;
	add.s32 	%r36, %r35, -1059760811;
	and.b32  	%r37, %r36, -8388608;
	sub.s32 	%r38, %r35, %r37;
	mov.b32 	%f17, %r38;
	cvt.rn.f32.s32 	%f18, %r37;
	fma.rn.f32 	%f19, %f18, 0f34000000, %f16;
	add.f32 	%f20, %f17, 0fBF800000;
	fma.rn.f32 	%f21, %f20, 0fBE055027, 0f3E1039F6;
	fma.rn.f32 	%f22, %f21, %f20, 0fBDF8CDCC;
	fma.rn.f32 	%f23, %f22, %f20, 0f3E0F2955;
	fma.rn.f32 	%f24, %f23, %f20, 0fBE2AD8B9;
	fma.rn.f32 	%f25, %f24, %f20, 0f3E4CED0B;
	fma.rn.f32 	%f26, %f25, %f20, 0fBE7FFF22;
	fma.rn.f32 	%f27, %f26, %f20, 0f3EAAAA78;
	fma.rn.f32 	%f28, %f27, %f20, 0fBF000000;
	mul.f32 	%f29, %f20, %f28;
	fma.rn.f32 	%f30, %f29, %f20, %f20;
	fma.rn.f32 	%f31, %f19, 0f3F317218, %f30;
	setp.gt.u32 	%p3, %r35, 2139095039;
	fma.rn.f32 	%f32, %f15, 0f7F800000, 0f7F800000;
	selp.f32 	%f33, %f32, %f31, %p3;
	setp.eq.f32 	%p4, %f15, 0f00000000;
	mul.f32 	%f34, %f33, 0fC0000000;
	selp.f32 	%f1, 0f7F800000, %f34, %p4;
	mul.f32 	%f2, %f12, 0f40C90FDB;
	mul.f32 	%f35, %f2, 0f3F22F983;
	cvt.rni.s32.f32 	%r63, %f35;
	cvt.rn.f32.s32 	%f36, %r63;
	fma.rn.f32 	%f37, %f36, 0fBFC90FDA, %f2;
	fma.rn.f32 	%f38, %f36, 0fB3A22168, %f37;
	fma.rn.f32 	%f58, %f36, 0fA7C234C5, %f38;
	abs.f32 	%f4, %f2;
	setp.ltu.f32 	%p5, %f4, 0f47CE4780;
	@%p5 bra 	$L__BB0_9;
	setp.neu.f32 	%p6, %f4, 0f7F800000;
	@%p6 bra 	$L__BB0_4;
	mov.f32 	%f41, 0f00000000;
	mul.rn.f32 	%f58, %f2, %f41;
	mov.b32 	%r63, 0;
	bra.uni 	$L__BB0_9;
$L__BB0_4:
	mov.b32 	%r3, %f2;
	shl.b32 	%r40, %r3, 8;
	or.b32  	%r4, %r40, -2147483648;
	mov.b64 	%rd24, 0;
	mov.b32 	%r60, 0;
	mov.u64 	%rd22, __cudart_i2opi_f;
	mov.u64 	%rd23, %rd1;
$L__BB0_5:
	.pragma "nounroll";
	ld.global.nc.u32 	%r41, [%rd22];
	mad.wide.u32 	%rd13, %r41, %r4, %rd24;
	shr.u64 	%rd24, %rd13, 32;
	st.local.u32 	[%rd23], %rd13;
	add.s32 	%r60, %r60, 1;
	add.s64 	%rd23, %rd23, 4;
	add.s64 	%rd22, %rd22, 4;
	setp.ne.s32 	%p7, %r60, 6;
	@%p7 bra 	$L__BB0_5;
	shr.u32 	%r42, %r3, 23;
	st.local.u32 	[%rd1+24], %rd24;
	and.b32  	%r7, %r42, 31;
	add.s32 	%r43, %r42, -128;
	shr.u32 	%r44, %r43, 5;
	mul.wide.u32 	%rd14, %r44, 4;
	sub.s64 	%rd8, %rd1, %rd14;
	ld.local.u32 	%r61, [%rd8+24];
	ld.local.u32 	%r62, [%rd8+20];
	setp.eq.s32 	%p8, %r7, 0;
	@%p8 bra 	$L__BB0_8;
	shf.l.wrap.b32 	%r61, %r62, %r61, %r7;
	ld.local.u32 	%r45, [%rd8+16];
	shf.l.wrap.b32 	%r62, %r45, %r62, %r7;
$L__BB0_8:
	shr.u32 	%r46, %r61, 30;
	shf.l.wrap.b32 	%r47, %r62, %r61, 2;
	shl.b32 	%r48, %r62, 2;
	shr.u32 	%r49, %r47, 31;
	add.s32 	%r63, %r49, %r46;
	shr.s32 	%r50, %r47, 31;
	xor.b32  	%r51, %r50, %r47;
	xor.b32  	%r52, %r50, %r48;
	cvt.u64.u32 	%rd15, %r51;
	shl.b64 	%rd16, %rd15, 32;
	cvt.u64.u32 	%rd17, %r52;
	or.b64  	%rd18, %rd16, %rd17;
	cvt.rn.f64.s64 	%fd1, %rd18;
	mul.f64 	%fd2, %fd1, 0d3BF921FB54442D19;
	cvt.rn.f32.f64 	%f39, %fd2;
	neg.f32 	%f40, %f39;
	setp.lt.s32 	%p9, %r47, 0;
	selp.f32 	%f58, %f40, %f39, %p9;
$L__BB0_9:
	add.s32 	%r54, %r63, 1;
	mul.rn.f32 	%f42, %f58, %f58;
	and.b32  	%r55, %r63, 1;
	setp.eq.b32 	%p10, %r55, 1;
	selp.f32 	%f43, %f58, 0f3F800000, %p10;
	fma.rn.f32 	%f44, %f42, %f43, 0f00000000;
	fma.rn.f32 	%f45, %f42, 0f37CBAC00, 0fBAB607ED;
	selp.f32 	%f46, 0fB94D4153, %f45, %p10;
	selp.f32 	%f47, 0f3C0885E4, 0f3D2AAABB, %p10;
	fma.rn.f32 	%f48, %f46, %f42, %f47;
	selp.f32 	%f49, 0fBE2AAAA8, 0fBEFFFFFF, %p10;
	fma.rn.f32 	%f50, %f48, %f42, %f49;
	fma.rn.f32 	%f51, %f50, %f44, %f43;
	and.b32  	%r56, %r54, 2;
	setp.eq.s32 	%p11, %r56, 0;
	mov.f32 	%f52, 0f00000000;
	sub.f32 	%f53, %f52, %f51;
	selp.f32 	%f54, %f51, %f53, %p11;
	sqrt.rn.f32 	%f55, %f1;
	mul.f32 	%f56, %f55, %f54;
	fma.rn.f32 	%f57, %f9, %f56, %f8;
	sub.s32 	%r57, %r17, %r16;
	div.s32 	%r58, %r1, %r16;
	mad.lo.s32 	%r59, %r57, %r58, %r1;
	cvta.to.global.u64 	%rd19, %rd9;
	mul.wide.s32 	%rd20, %r59, 4;
	add.s64 	%rd21, %rd19, %rd20;
	st.global.f32 	[%rd21], %f57;
$L__BB0_10:
	ret;

}
	// .globl	_Z17randUniformKerneliiPfiiff
.visible .entry _Z17randUniformKerneliiPfiiff(
	.param .u32 _Z17randUniformKerneliiPfiiff_param_0,
	.param .u32 _Z17randUniformKerneliiPfiiff_param_1,
	.param .u64 .ptr .align 1 _Z17randUniformKerneliiPfiiff_param_2,
	.param .u32 _Z17randUniformKerneliiPfiiff_param_3,
	.param .u32 _Z17randUniformKerneliiPfiiff_param_4,
	.param .f32 _Z17randUniformKerneliiPfiiff_param_5,
	.param .f32 _Z17randUniformKerneliiPfiiff_param_6
)
{
	.reg .pred 	%p<2>;
	.reg .b32 	%r<23>;
	.reg .b32 	%f<7>;
	.reg .b64 	%rd<5>;

	ld.param.u32 	%r2, [_Z17randUniformKerneliiPfiiff_param_0];
	ld.param.u32 	%r5, [_Z17randUniformKerneliiPfiiff_param_1];
	ld.param.u64 	%rd1, [_Z17randUniformKerneliiPfiiff_param_2];
	ld.param.u32 	%r3, [_Z17randUniformKerneliiPfiiff_param_3];
	ld.param.u32 	%r4, [_Z17randUniformKerneliiPfiiff_param_4];
	ld.param.f32 	%f1, [_Z17randUniformKerneliiPfiiff_param_5];
	ld.param.f32 	%f2, [_Z17randUniformKerneliiPfiiff_param_6];
	mov.u32 	%r6, %ctaid.x;
	mov.u32 	%r7, %ntid.x;
	mov.u32 	%r8, %tid.x;
	mad.lo.s32 	%r1, %r6, %r7, %r8;
	mul.lo.s32 	%r9, %r5, %r2;
	setp.ge.s32 	%p1, %r1, %r9;
	@%p1 bra 	$L__BB1_2;
	cvta.to.global.u64 	%rd2, %rd1;
	mad.lo.s32 	%r10, %r1, -430675100, %r4;
	shr.s32 	%r11, %r10, 16;
	xor.b32  	%r12, %r11, %r10;
	mul.lo.s32 	%r13, %r12, -2048144789;
	shr.s32 	%r14, %r13, 13;
	xor.b32  	%r15, %r14, %r13;
	mul.lo.s32 	%r16, %r15, -1028477387;
	shr.u32 	%r17, %r16, 16;
	div.s32 	%r18, %r1, %r2;
	and.b32  	%r19, %r16, 65535;
	xor.b32  	%r20, %r19, %r17;
	cvt.rn.f32.u32 	%f3, %r20;
	mul.f32 	%f4, %f3, 0f37800000;
	sub.f32 	%f5, %f2, %f1;
	fma.rn.f32 	%f6, %f5, %f4, %f1;
	sub.s32 	%r21, %r3, %r2;
	mad.lo.s32 	%r22, %r21, %r18, %r1;
	mul.wide.s32 	%rd3, %r22, 4;
	add.s64 	%rd4, %rd2, %rd3;
	st.global.f32 	[%rd4], %f6;
$L__BB1_2:
	ret;

}
	// .globl	_Z15batchNormKerneliiPKfiiPfii
.visible .entry _Z15batchNormKerneliiPKfiiPfii(
	.param .u32 _Z15batchNormKerneliiPKfiiPfii_param_0,
	.param .u32 _Z15batchNormKerneliiPKfiiPfii_param_1,
	.param .u64 .ptr .align 1 _Z15batchNormKerneliiPKfiiPfii_param_2,
	.param .u32 _Z15batchNormKerneliiPKfiiPfii_param_3,
	.param .u32 _Z15batchNormKerneliiPKfiiPfii_param_4,
	.param .u64 .ptr .align 1 _Z15batchNormKerneliiPKfiiPfii_param_5,
	.param .u32 _Z15batchNormKerneliiPKfiiPfii_param_6,
	.param .u32 _Z15batchNormKerneliiPKfiiPfii_param_7
)
{
	.reg .pred 	%p<16>;
	.reg .b32 	%r<46>;
	.reg .b32 	%f<33>;
	.reg .b64 	%rd<9>;
	// demoted variable
	.shared .align 4 .b8 _ZZ15batchNormKerneliiPKfiiPfiiE4sTmp[128];
	ld.param.u32 	%r10, [_Z15batchNormKerneliiPKfiiPfii_param_0];
	ld.param.u32 	%r5, [_Z15batchNormKerneliiPKfiiPfii_param_1];
	ld.param.u64 	%rd1, [_Z15batchNormKerneliiPKfiiPfii_param_2];
	ld.param.u32 	%r6, [_Z15batchNormKerneliiPKfiiPfii_param_3];
	ld.param.u32 	%r7, [_Z15batchNormKerneliiPKfiiPfii_param_4];
	ld.param.u64 	%rd2, [_Z15batchNormKerneliiPKfiiPfii_param_5];
	ld.param.u32 	%r8, [_Z15batchNormKerneliiPKfiiPfii_param_6];
	ld.param.u32 	%r9, [_Z15batchNormKerneliiPKfiiPfii_param_7];
	mov.u32 	%r1, %tid.x;
	and.b32  	%r2, %r1, 31;
	mov.u32 	%r11, %ctaid.x;
	div.u32 	%r3, %r11, %r10;
	mul.lo.s32 	%r12, %r3, %r10;
	sub.s32 	%r4, %r11, %r12;
	setp.ge.u32 	%p1, %r1, %r5;
	mov.f32 	%f32, 0f00000000;
	@%p1 bra 	$L__BB2_2;
	cvta.to.global.u64 	%rd3, %rd1;
	mul.lo.s32 	%r13, %r6, %r1;
	mad.lo.s32 	%r14, %r3, %r7, %r13;
	add.s32 	%r15, %r14, %r4;
	mul.wide.u32 	%rd4, %r15, 4;
	add.s64 	%rd5, %rd3, %rd4;
	ld.global.f32 	%f32, [%rd5];
$L__BB2_2:
	mul.f32 	%f6, %f32, %f32;
	mov.b32 	%r16, %f6;
	shfl.sync.down.b32	%r17|%p2, %r16, 16, 31, -1;
	mov.b32 	%f7, %r17;
	add.f32 	%f8, %f6, %f7;
	mov.b32 	%r18, %f8;
	shfl.sync.down.b32	%r19|%p3, %r18, 8, 31, -1;
	mov.b32 	%f9, %r19;
	add.f32 	%f10, %f8, %f9;
	mov.b32 	%r20, %f10;
	shfl.sync.down.b32	%r21|%p4, %r20, 4, 31, -1;
	mov.b32 	%f11, %r21;
	add.f32 	%f12, %f10, %f11;
	mov.b32 	%r22, %f12;
	shfl.sync.down.b32	%r23|%p5, %r22, 2, 31, -1;
	mov.b32 	%f13, %r23;
	add.f32 	%f14, %f12, %f13;
	mov.b32 	%r24, %f14;
	shfl.sync.down.b32	%r25|%p6, %r24, 1, 31, -1;
	mov.b32 	%f15, %r25;
	add.f32 	%f3, %f14, %f15;
	setp.ne.s32 	%p7, %r2, 0;
	@%p7 bra 	$L__BB2_4;
	shr.u32 	%r26, %r1, 3;
	and.b32  	%r27, %r26, 124;
	mov.u32 	%r28, _ZZ15batchNormKerneliiPKfiiPfiiE4sTmp;
	add.s32 	%r29, %r28, %r27;
	st.shared.f32 	[%r29], %f3;
$L__BB2_4:
	bar.sync 	0;
	setp.gt.u32 	%p8, %r1, 31;
	@%p8 bra 	$L__BB2_7;
	setp.ne.s32 	%p9, %r2, 0;
	shl.b32 	%r30, %r2, 2;
	mov.u32 	%r31, _ZZ15batchNormKerneliiPKfiiPfiiE4sTmp;
	add.s32 	%r32, %r31, %r30;
	ld.shared.f32 	%f16, [%r32];
	mov.b32 	%r33, %f16;
	shfl.sync.down.b32	%r34|%p10, %r33, 16, 31, -1;
	mov.b32 	%f17, %r34;
	add.f32 	%f18, %f16, %f17;
	mov.b32 	%r35, %f18;
	shfl.sync.down.b32	%r36|%p11, %r35, 8, 31, -1;
	mov.b32 	%f19, %r36;
	add.f32 	%f20, %f18, %f19;
	mov.b32 	%r37, %f20;
	shfl.sync.down.b32	%r38|%p12, %r37, 4, 31, -1;
	mov.b32 	%f21, %r38;
	add.f32 	%f22, %f20, %f21;
	mov.b32 	%r39, %f22;
	shfl.sync.down.b32	%r40|%p13, %r39, 2, 31, -1;
	mov.b32 	%f23, %r40;
	add.f32 	%f24, %f22, %f23;
	mov.b32 	%r41, %f24;
	shfl.sync.down.b32	%r42|%p14, %r41, 1, 31, -1;
	mov.b32 	%f25, %r42;
	add.f32 	%f4, %f24, %f25;
	@%p9 bra 	$L__BB2_7;
	cvt.rn.f32.s32 	%f26, %r5;
	div.rn.f32 	%f27, %f4, %f26;
	add.f32 	%f28, %f27, 0f322BCC77;
	rsqrt.approx.f32 	%f29, %f28;
	st.shared.f32 	[_ZZ15batchNormKerneliiPKfiiPfiiE4sTmp], %f29;
$L__BB2_7:
	setp.ge.u32 	%p15, %r1, %r5;
	bar.sync 	0;
	@%p15 bra 	$L__BB2_9;
	ld.shared.f32 	%f30, [_ZZ15batchNormKerneliiPKfiiPfiiE4sTmp];
	mul.f32 	%f31, %f32, %f30;
	mul.lo.s32 	%r43, %r8, %r1;
	mad.lo.s32 	%r44, %r3, %r9, %r43;
	add.s32 	%r45, %r44, %r4;
	cvta.to.global.u64 	%rd6, %rd2;
	mul.wide.u32 	%rd7, %r45, 4;
	add.s64 	%rd8, %rd6, %rd7;
	st.global.f32 	[%rd8], %f31;
$L__BB2_9:
	ret;

}
	// .globl	_Z19batchNormGradKerneliiPfiiS_iiS_ii
.visible .entry _Z19batchNormGradKerneliiPfiiS_iiS_ii(
	.param .u32 _Z19batchNormGradKerneliiPfiiS_iiS_ii_param_0,
	.param .u32 _Z19batchNormGradKerneliiPfiiS_iiS_ii_param_1,
	.param .u64 .ptr .align 1 _Z19batchNormGradKerneliiPfiiS_iiS_ii_param_2,
	.param .u32 _Z19batchNormGradKerneliiPfiiS_iiS_ii_param_3,
	.param .u32 _Z19batchNormGradKerneliiPfiiS_iiS_ii_param_4,
	.param .u64 .ptr .align 1 _Z19batchNormGradKerneliiPfiiS_iiS_ii_param_5,
	.param .u32 _Z19batchNormGradKerneliiPfiiS_iiS_ii_param_6,
	.param .u32 _Z19batchNormGradKerneliiPfiiS_iiS_ii_param_7,
	.param .u64 .ptr .align 1 _Z19batchNormGradKerneliiPfiiS_iiS_ii_param_8,
	.param .u32 _Z19batchNormGradKerneliiPfiiS_iiS_ii_param_9,
	.param .u32 _Z19batchNormGradKerneliiPfiiS_iiS_ii_param_10
)
{
	.reg .pred 	%p<26>;
	.reg .b32 	%r<76>;
	.reg .b32 	%f<66>;
	.reg .b64 	%rd<13>;
	// demoted variable
	.shared .align 4 .b8 _ZZ19batchNormGradKerneliiPfiiS_iiS_iiE4sTmp[128];
	// demoted variable
	.shared .align 4 .b8 _ZZ19batchNormGradKerneliiPfiiS_iiS_iiE5sTmp2[128];
	ld.param.u32 	%r10, [_Z19batchNormGradKerneliiPfiiS_iiS_ii_param_0];
	ld.param.u32 	%r5, [_Z19batchNormGradKerneliiPfiiS_iiS_ii_param_1];
	ld.param.u64 	%rd4, [_Z19batchNormGradKerneliiPfiiS_iiS_ii_param_2];
	ld.param.u32 	%r11, [_Z19batchNormGradKerneliiPfiiS_iiS_ii_param_3];
	ld.param.u32 	%r12, [_Z19batchNormGradKerneliiPfiiS_iiS_ii_param_4];
	ld.param.u64 	%rd2, [_Z19batchNormGradKerneliiPfiiS_iiS_ii_param_5];
	ld.param.u32 	%r6, [_Z19batchNormGradKerneliiPfiiS_iiS_ii_param_6];
	ld.param.u32 	%r7, [_Z19batchNormGradKerneliiPfiiS_iiS_ii_param_7];
	ld.param.u64 	%rd3, [_Z19batchNormGradKerneliiPfiiS_iiS_ii_param_8];
	ld.param.u32 	%r8, [_Z19batchNormGradKerneliiPfiiS_iiS_ii_param_9];
	ld.param.u32 	%r9, [_Z19batchNormGradKerneliiPfiiS_iiS_ii_param_10];
	cvta.to.global.u64 	%rd5, %rd4;
	mov.u32 	%r1, %tid.x;
	and.b32  	%r2, %r1, 31;
	mov.u32 	%r13, %ctaid.x;
	div.u32 	%r3, %r13, %r10;
	mul.lo.s32 	%r14, %r3, %r10;
	sub.s32 	%r4, %r13, %r14;
	setp.ge.s32 	%p1, %r1, %r5;
	mul.lo.s32 	%r15, %r11, %r1;
	mad.lo.s32 	%r16, %r3, %r12, %r15;
	add.s32 	%r17, %r16, %r4;
	mul.wide.s32 	%rd6, %r17, 4;
	add.s64 	%rd1, %rd5, %rd6;
	mov.f32 	%f64, 0f00000000;
	mov.f32 	%f65, %f64;
	@%p1 bra 	$L__BB3_2;
	cvta.to.global.u64 	%rd7, %rd2;
	mul.lo.s32 	%r18, %r6, %r1;
	mad.lo.s32 	%r19, %r3, %r7, %r18;
	add.s32 	%r20, %r19, %r4;
	mul.wide.s32 	%rd8, %r20, 4;
	add.s64 	%rd9, %rd7, %rd8;
	ld.global.f32 	%f64, [%rd9];
	ld.global.f32 	%f65, [%rd1];
$L__BB3_2:
	mul.f32 	%f10, %f64, %f65;
	mul.f32 	%f11, %f64, %f64;
	mov.b32 	%r21, %f11;
	shfl.sync.down.b32	%r22|%p2, %r21, 16, 31, -1;
	mov.b32 	%f12, %r22;
	add.f32 	%f13, %f11, %f12;
	mov.b32 	%r23, %f10;
	shfl.sync.down.b32	%r24|%p3, %r23, 16, 31, -1;
	mov.b32 	%f14, %r24;
	add.f32 	%f15, %f10, %f14;
	mov.b32 	%r25, %f13;
	shfl.sync.down.b32	%r26|%p4, %r25, 8, 31, -1;
	mov.b32 	%f16, %r26;
	add.f32 	%f17, %f13, %f16;
	mov.b32 	%r27, %f15;
	shfl.sync.down.b32	%r28|%p5, %r27, 8, 31, -1;
	mov.b32 	%f18, %r28;
	add.f32 	%f19, %f15, %f18;
	mov.b32 	%r29, %f17;
	shfl.sync.down.b32	%r30|%p6, %r29, 4, 31, -1;
	mov.b32 	%f20, %r30;
	add.f32 	%f21, %f17, %f20;
	mov.b32 	%r31, %f19;
	shfl.sync.down.b32	%r32|%p7, %r31, 4, 31, -1;
	mov.b32 	%f22, %r32;
	add.f32 	%f23, %f19, %f22;
	mov.b32 	%r33, %f21;
	shfl.sync.down.b32	%r34|%p8, %r33, 2, 31, -1;
	mov.b32 	%f24, %r34;
	add.f32 	%f25, %f21, %f24;
	mov.b32 	%r35, %f23;
	shfl.sync.down.b32	%r36|%p9, %r35, 2, 31, -1;
	mov.b32 	%f26, %r36;
	add.f32 	%f27, %f23, %f26;
	mov.b32 	%r37, %f25;
	shfl.sync.down.b32	%r38|%p10, %r37, 1, 31, -1;
	mov.b32 	%f28, %r38;
	add.f32 	%f5, %f25, %f28;
	mov.b32 	%r39, %f27;
	shfl.sync.down.b32	%r40|%p11, %r39, 1, 31, -1;
	mov.b32 	%f29, %r40;
	add.f32 	%f6, %f27, %f29;
	setp.ne.s32 	%p12, %r2, 0;
	@%p12 bra 	$L__BB3_4;
	shr.u32 	%r41, %r1, 3;
	and.b32  	%r42, %r41, 124;
	mov.u32 	%r43, _ZZ19batchNormGradKerneliiPfiiS_iiS_iiE4sTmp;
	add.s32 	%r44, %r43, %r42;
	st.shared.f32 	[%r44], %f5;
	mov.u32 	%r45, _ZZ19batchNormGradKerneliiPfiiS_iiS_iiE5sTmp2;
	add.s32 	%r46, %r45, %r42;
	st.shared.f32 	[%r46], %f6;
$L__BB3_4:
	bar.sync 	0;
	setp.gt.u32 	%p13, %r1, 31;
	@%p13 bra 	$L__BB3_7;
	shl.b32 	%r47, %r2, 2;
	mov.u32 	%r48, _ZZ19batchNormGradKerneliiPfiiS_iiS_iiE5sTmp2;
	add.s32 	%r49, %r48, %r47;
	ld.shared.f32 	%f30, [%r49];
	shl.b32 	%r50, %r1, 2;
	mov.u32 	%r51, _ZZ19batchNormGradKerneliiPfiiS_iiS_iiE4sTmp;
	add.s32 	%r52, %r51, %r50;
	ld.shared.f32 	%f31, [%r52];
	mov.b32 	%r53, %f31;
	shfl.sync.down.b32	%r54|%p14, %r53, 16, 31, -1;
	mov.b32 	%f32, %r54;
	add.f32 	%f33, %f31, %f32;
	mov.b32 	%r55, %f30;
	shfl.sync.down.b32	%r56|%p15, %r55, 16, 31, -1;
	mov.b32 	%f34, %r56;
	add.f32 	%f35, %f30, %f34;
	mov.b32 	%r57, %f33;
	shfl.sync.down.b32	%r58|%p16, %r57, 8, 31, -1;
	mov.b32 	%f36, %r58;
	add.f32 	%f37, %f33, %f36;
	mov.b32 	%r59, %f35;
	shfl.sync.down.b32	%r60|%p17, %r59, 8, 31, -1;
	mov.b32 	%f38, %r60;
	add.f32 	%f39, %f35, %f38;
	mov.b32 	%r61, %f37;
	shfl.sync.down.b32	%r62|%p18, %r61, 4, 31, -1;
	mov.b32 	%f40, %r62;
	add.f32 	%f41, %f37, %f40;
	mov.b32 	%r63, %f39;
	shfl.sync.down.b32	%r64|%p19, %r63, 4, 31, -1;
	mov.b32 	%f42, %r64;
	add.f32 	%f43, %f39, %f42;
	mov.b32 	%r65, %f41;
	shfl.sync.down.b32	%r66|%p20, %r65, 2, 31, -1;
	mov.b32 	%f44, %r66;
	add.f32 	%f45, %f41, %f44;
	mov.b32 	%r67, %f43;
	shfl.sync.down.b32	%r68|%p21, %r67, 2, 31, -1;
	mov.b32 	%f46, %r68;
	add.f32 	%f47, %f43, %f46;
	mov.b32 	%r69, %f45;
	shfl.sync.down.b32	%r70|%p22, %r69, 1, 31, -1;
	mov.b32 	%f48, %r70;
	add.f32 	%f7, %f45, %f48;
	mov.b32 	%r71, %f47;
	shfl.sync.down.b32	%r72|%p23, %r71, 1, 31, -1;
	mov.b32 	%f49, %r72;
	add.f32 	%f8, %f47, %f49;
	setp.ne.s32 	%p24, %r1, 0;
	@%p24 bra 	$L__BB3_7;
	cvt.rn.f32.s32 	%f50, %r5;
	div.rn.f32 	%f51, %f7, %f50;
	add.f32 	%f52, %f51, 0f322BCC77;
	rsqrt.approx.f32 	%f53, %f52;
	st.shared.f32 	[_ZZ19batchNormGradKerneliiPfiiS_iiS_iiE4sTmp], %f53;
	div.rn.f32 	%f54, %f8, %f50;
	st.shared.f32 	[_ZZ19batchNormGradKerneliiPfiiS_iiS_iiE5sTmp2], %f54;
$L__BB3_7:
	setp.ge.s32 	%p25, %r1, %r5;
	bar.sync 	0;
	@%p25 bra 	$L__BB3_9;
	ld.shared.f32 	%f55, [_ZZ19batchNormGradKerneliiPfiiS_iiS_iiE5sTmp2];
	mul.f32 	%f56, %f64, %f55;
	ld.shared.f32 	%f57, [_ZZ19batchNormGradKerneliiPfiiS_iiS_iiE4sTmp];
	mul.f32 	%f58, %f56, %f57;
	mul.f32 	%f59, %f57, %f58;
	sub.f32 	%f60, %f65, %f59;
	mul.lo.s32 	%r73, %r8, %r1;
	mad.lo.s32 	%r74, %r3, %r9, %r73;
	add.s32 	%r75, %r74, %r4;
	cvta.to.global.u64 	%rd10, %rd3;
	mul.wide.s32 	%rd11, %r75, 4;
	add.s64 	%rd12, %rd10, %rd11;
	ld.global.f32 	%f61, [%rd12];
	fma.rn.f32 	%f62, %f57, %f60, %f61;
	st.global.f32 	[%rd12], %f62;
	mul.f32 	%f63, %f64, %f57;
	st.global.f32 	[%rd1], %f63;
$L__BB3_9:
	ret;

}
	// .globl	_Z20residualSwigluKerneliiPfiiS_iiS_iii
.visible .entry _Z20residualSwigluKerneliiPfiiS_iiS_iii(
	.param .u32 _Z20residualSwigluKerneliiPfiiS_iiS_iii_param_0,
	.param .u32 _Z20residualSwigluKerneliiPfiiS_iiS_iii_param_1,
	.param .u64 .ptr .align 1 _Z20residualSwigluKerneliiPfiiS_iiS_iii_param_2,
	.param .u32 _Z20residualSwigluKerneliiPfiiS_iiS_iii_param_3,
	.param .u32 _Z20residualSwigluKerneliiPfiiS_iiS_iii_param_4,
	.param .u64 .ptr .align 1 _Z20residualSwigluKerneliiPfiiS_iiS_iii_param_5,
	.param .u32 _Z20residualSwigluKerneliiPfiiS_iiS_iii_param_6,
	.param .u32 _Z20residualSwigluKerneliiPfiiS_iiS_iii_param_7,
	.param .u64 .ptr .align 1 _Z20residualSwigluKerneliiPfiiS_iiS_iii_param_8,
	.param .u32 _Z20residualSwigluKerneliiPfiiS_iiS_iii_param_9,
	.param .u32 _Z20residualSwigluKerneliiPfiiS_iiS_iii_param_10,
	.param .u32 _Z20residualSwigluKerneliiPfiiS_iiS_iii_param_11
)
{
	.reg .pred 	%p<2>;
	.reg .b32 	%r<30>;
	.reg .b32 	%f<18>;
	.reg .b64 	%rd<13>;

	ld.param.u32 	%r2, [_Z20residualSwigluKerneliiPfiiS_iiS_iii_param_0];
	ld.param.u32 	%r3, [_Z20residualSwigluKerneliiPfiiS_iiS_iii_param_1];
	ld.param.u64 	%rd1, [_Z20residualSwigluKerneliiPfiiS_iiS_iii_param_2];
	ld.param.u32 	%r4, [_Z20residualSwigluKerneliiPfiiS_iiS_iii_param_3];
	ld.param.u32 	%r5, [_Z20residualSwigluKerneliiPfiiS_iiS_iii_param_4];
	ld.param.u64 	%rd2, [_Z20residualSwigluKerneliiPfiiS_iiS_iii_param_5];
	ld.param.u32 	%r6, [_Z20residualSwigluKerneliiPfiiS_iiS_iii_param_6];
	ld.param.u32 	%r7, [_Z20residualSwigluKerneliiPfiiS_iiS_iii_param_7];
	ld.param.u64 	%rd3, [_Z20residualSwigluKerneliiPfiiS_iiS_iii_param_8];
	ld.param.u32 	%r8, [_Z20residualSwigluKerneliiPfiiS_iiS_iii_param_9];
	ld.param.u32 	%r9, [_Z20residualSwigluKerneliiPfiiS_iiS_iii_param_10];
	ld.param.u32 	%r10, [_Z20residualSwigluKerneliiPfiiS_iiS_iii_param_11];
	mov.u32 	%r11, %ctaid.x;
	mov.u32 	%r12, %ntid.x;
	mov.u32 	%r13, %tid.x;
	mad.lo.s32 	%r1, %r11, %r12, %r13;
	mul.lo.s32 	%r14, %r3, %r2;
	mul.lo.s32 	%r15, %r14, %r10;
	setp.ge.s32 	%p1, %r1, %r15;
	@%p1 bra 	$L__BB4_2;
	cvta.to.global.u64 	%rd4, %rd1;
	cvta.to.global.u64 	%rd5, %rd2;
	cvta.to.global.u64 	%rd6, %rd3;
	div.s32 	%r16, %r1, %r2;
	mul.lo.s32 	%r17, %r16, %r2;
	sub.s32 	%r18, %r1, %r17;
	div.s32 	%r19, %r16, %r3;
	mul.lo.s32 	%r20, %r19, %r3;
	sub.s32 	%r21, %r16, %r20;
	mad.lo.s32 	%r22, %r19, %r5, %r18;
	mad.lo.s32 	%r23, %r21, %r4, %r22;
	mul.wide.s32 	%rd7, %r23, 4;
	add.s64 	%rd8, %rd4, %rd7;
	ld.global.f32 	%f1, [%rd8];
	mad.lo.s32 	%r24, %r19, %r7, %r18;
	mad.lo.s32 	%r25, %r21, %r6, %r24;
	mul.wide.s32 	%rd9, %r25, 4;
	add.s64 	%rd10, %rd5, %rd9;
	ld.global.f32 	%f2, [%rd10];
	mad.lo.s32 	%r26, %r19, %r9, %r18;
	mad.lo.s32 	%r27, %r21, %r8, %r26;
	mul.wide.s32 	%rd11, %r27, 4;
	add.s64 	%rd12, %rd6, %rd11;
	ld.global.f32 	%f3, [%rd12];
	fma.rn.f32 	%f4, %f2, 0fBBBB989D, 0f3F000000;
	cvt.sat.f32.f32 	%f5, %f4;
	mov.f32 	%f6, 0f4B400001;
	mov.f32 	%f7, 0f437C0000;
	fma.rm.f32 	%f8, %f5, %f7, %f6;
	add.f32 	%f9, %f8, 0fCB40007F;
	neg.f32 	%f10, %f9;
	fma.rn.f32 	%f11, %f2, 0fBFB8AA3B, %f10;
	fma.rn.f32 	%f12, %f2, 0fB2A57060, %f11;
	mov.b32 	%r28, %f8;
	shl.b32 	%r29, %r28, 23;
	mov.b32 	%f13, %r29;
	ex2.approx.ftz.f32 	%f14, %f12;
	fma.rn.f32 	%f15, %f14, %f13, 0f3F800000;
	rcp.rn.f32 	%f16, %f15;
	fma.rn.f32 	%f17, %f1, %f16, %f3;
	st.global.f32 	[%rd8], %f17;
	st.global.f32 	[%rd10], %f16;
$L__BB4_2:
	ret;

}
	// .globl	_Z24residualSwigluGradKerneliiPfiiS_iiS_iiS_iiS_iiS_iii
.visible .entry _Z24residualSwigluGradKerneliiPfiiS_iiS_iiS_iiS_iiS_iii(
	.param .u32 _Z24residualSwigluGradKerneliiPfiiS_iiS_iiS_iiS_iiS_iii_param_0,
	.param .u32 _Z24residualSwigluGradKerneliiPfiiS_iiS_iiS_iiS_iiS_iii_param_1,
	.param .u64 .ptr .align 1 _Z24residualSwigluGradKerneliiPfiiS_iiS_iiS_iiS_iiS_iii_param_2,
	.param .u32 _Z24residualSwigluGradKerneliiPfiiS_iiS_iiS_iiS_iiS_iii_param_3,
	.param .u32 _Z24residualSwigluGradKerneliiPfiiS_iiS_iiS_iiS_iiS_iii_param_4,
	.param .u64 .ptr .align 1 _Z24residualSwigluGradKerneliiPfiiS_iiS_iiS_iiS_iiS_iii_param_5,
	.param .u32 _Z24residualSwigluGradKerneliiPfiiS_iiS_iiS_iiS_iiS_iii_param_6,
	.param .u32 _Z24residualSwigluGradKerneliiPfiiS_iiS_iiS_iiS_iiS_iii_param_7,
	.param .u64 .ptr .align 1 _Z24residualSwigluGradKerneliiPfiiS_iiS_iiS_iiS_iiS_iii_param_8,
	.param .u32 _Z24residualSwigluGradKerneliiPfiiS_iiS_iiS_iiS_iiS_iii_param_9,
	.param .u32 _Z24residualSwigluGradKerneliiPfiiS_iiS_iiS_iiS_iiS_iii_param_10,
	.param .u64 .ptr .align 1 _Z24residualSwigluGradKerneliiPfiiS_iiS_iiS_iiS_iiS_iii_param_11,
	.param .u32 _Z24residualSwigluGradKerneliiPfiiS_iiS_iiS_iiS_iiS_iii_param_12,
	.param .u32 _Z24residualSwigluGradKerneliiPfiiS_iiS_iiS_iiS_iiS_iii_param_13,
	.param .u64 .ptr .align 1 _Z24residualSwigluGradKerneliiPfiiS_iiS_iiS_iiS_iiS_iii_param_14,
	.param .u32 _Z24residualSwigluGradKerneliiPfiiS_iiS_iiS_iiS_iiS_iii_param_15,
	.param .u32 _Z24residualSwigluGradKerneliiPfiiS_iiS_iiS_iiS_iiS_iii_param_16,
	.param .u64 .ptr .align 1 _Z24residualSwigluGradKerneliiPfiiS_iiS_iiS_iiS_iiS_iii_param_17,
	.param .u32 _Z24residualSwigluGradKerneliiPfiiS_iiS_iiS_iiS_iiS_iii_param_18,
	.param .u32 _Z24residualSwigluGradKerneliiPfiiS_iiS_iiS_iiS_iiS_iii_param_19,
	.param .u32 _Z24residualSwigluGradKerneliiPfiiS_iiS_iiS_iiS_iiS_iii_param_20
)
{
	.reg .pred 	%p<2>;
	.reg .b32 	%r<40>;
	.reg .b32 	%f<11>;
	.reg .b64 	%rd<28>;

	ld.param.u32 	%r2, [_Z24residualSwigluGradKerneliiPfiiS_iiS_iiS_iiS_iiS_iii_param_0];
	ld.param.u32 	%r3, [_Z24residualSwigluGradKerneliiPfiiS_iiS_iiS_iiS_iiS_iii_param_1];
	ld.param.u32 	%r4, [_Z24residualSwigluGradKerneliiPfiiS_iiS_iiS_iiS_iiS_iii_param_3];
	ld.param.u32 	%r5, [_Z24residualSwigluGradKerneliiPfiiS_iiS_iiS_iiS_iiS_iii_param_4];
	ld.param.u32 	%r6, [_Z24residualSwigluGradKerneliiPfiiS_iiS_iiS_iiS_iiS_iii_param_6];
	ld.param.u32 	%r7, [_Z24residualSwigluGradKerneliiPfiiS_iiS_iiS_iiS_iiS_iii_param_7];
	ld.param.u64 	%rd3, [_Z24residualSwigluGradKerneliiPfiiS_iiS_iiS_iiS_iiS_iii_param_8];
	ld.param.u32 	%r8, [_Z24residualSwigluGradKerneliiPfiiS_iiS_iiS_iiS_iiS_iii_param_9];
	ld.param.u32 	%r9, [_Z24residualSwigluGradKerneliiPfiiS_iiS_iiS_iiS_iiS_iii_param_10];
	ld.param.u64 	%rd4, [_Z24residualSwigluGradKerneliiPfiiS_iiS_iiS_iiS_iiS_iii_param_11];
	ld.param.u32 	%r10, [_Z24residualSwigluGradKerneliiPfiiS_iiS_iiS_iiS_iiS_iii_param_12];
	ld.param.u32 	%r11, [_Z24residualSwigluGradKerneliiPfiiS_iiS_iiS_iiS_iiS_iii_param_13];
	ld.param.u32 	%r12, [_Z24residualSwigluGradKerneliiPfiiS_iiS_iiS_iiS_iiS_iii_param_15];
	ld.param.u32 	%r13, [_Z24residualSwigluGradKerneliiPfiiS_iiS_iiS_iiS_iiS_iii_param_16];
	ld.param.u64 	%rd6, [_Z24residualSwigluGradKerneliiPfiiS_iiS_iiS_iiS_iiS_iii_param_17];
	ld.param.u32 	%r14, [_Z24residualSwigluGradKerneliiPfiiS_iiS_iiS_iiS_iiS_iii_param_18];
	ld.param.u32 	%r15, [_Z24residualSwigluGradKerneliiPfiiS_iiS_iiS_iiS_iiS_iii_param_19];
	ld.param.u32 	%r16, [_Z24residualSwigluGradKerneliiPfiiS_iiS_iiS_iiS_iiS_iii_param_20];
	mov.u32 	%r17, %ctaid.x;
	mov.u32 	%r18, %ntid.x;
	mov.u32 	%r19, %tid.x;
	mad.lo.s32 	%r1, %r17, %r18, %r19;
	mul.lo.s32 	%r20, %r3, %r2;
	mul.lo.s32 	%r21, %r20, %r16;
	setp.ge.s32 	%p1, %r1, %r21;
	@%p1 bra 	$L__BB5_2;
	ld.param.u64 	%rd27, [_Z24residualSwigluGradKerneliiPfiiS_iiS_iiS_iiS_iiS_iii_param_14];
	ld.param.u64 	%rd26, [_Z24residualSwigluGradKerneliiPfiiS_iiS_iiS_iiS_iiS_iii_param_5];
	ld.param.u64 	%rd25, [_Z24residualSwigluGradKerneliiPfiiS_iiS_iiS_iiS_iiS_iii_param_2];
	cvta.to.global.u64 	%rd7, %rd4;
	cvta.to.global.u64 	%rd8, %rd27;
	cvta.to.global.u64 	%rd9, %rd6;
	cvta.to.global.u64 	%rd10, %rd25;
	cvta.to.global.u64 	%rd11, %rd26;
	cvta.to.global.u64 	%rd12, %rd3;
	div.s32 	%r22, %r1, %r2;
	mul.lo.s32 	%r23, %r22, %r2;
	sub.s32 	%r24, %r1, %r23;
	div.s32 	%r25, %r22, %r3;
	mul.lo.s32 	%r26, %r25, %r3;
	sub.s32 	%r27, %r22, %r26;
	mad.lo.s32 	%r28, %r25, %r11, %r24;
	mad.lo.s32 	%r29, %r27, %r10, %r28;
	mul.wide.s32 	%rd13, %r29, 4;
	add.s64 	%rd14, %rd7, %rd13;
	ld.global.f32 	%f1, [%rd14];
	mad.lo.s32 	%r30, %r25, %r13, %r24;
	mad.lo.s32 	%r31, %r27, %r12, %r30;
	mul.wide.s32 	%rd15, %r31, 4;
	add.s64 	%rd16, %rd8, %rd15;
	ld.global.f32 	%f2, [%rd16];
	mad.lo.s32 	%r32, %r25, %r15, %r24;
	mad.lo.s32 	%r33, %r27, %r14, %r32;
	mul.wide.s32 	%rd17, %r33, 4;
	add.s64 	%rd18, %rd9, %rd17;
	ld.global.f32 	%f3, [%rd18];
	mad.lo.s32 	%r34, %r25, %r5, %r24;
	mad.lo.s32 	%r35, %r27, %r4, %r34;
	mul.wide.s32 	%rd19, %r35, 4;
	add.s64 	%rd20, %rd10, %rd19;
	ld.global.f32 	%f4, [%rd20];
	mul.f32 	%f5, %f2, %f4;
	st.global.f32 	[%rd20], %f5;
	sub.f32 	%f6, %f1, %f3;
	mul.f32 	%f7, %f4, %f6;
	mov.f32 	%f8, 0f3F800000;
	sub.f32 	%f9, %f8, %f2;
	mul.f32 	%f10, %f9, %f7;
	mad.lo.s32 	%r36, %r25, %r7, %r24;
	mad.lo.s32 	%r37, %r27, %r6, %r36;
	mul.wide.s32 	%rd21, %r37, 4;
	add.s64 	%rd22, %rd11, %rd21;
	st.global.f32 	[%rd22], %f10;
	mad.lo.s32 	%r38, %r25, %r9, %r24;
	mad.lo.s32 	%r39, %r27, %r8, %r38;
	mul.wide.s32 	%rd23, %r39, 4;
	add.s64 	%rd24, %rd12, %rd23;
	st.global.f32 	[%rd24], %f4;
$L__BB5_2:
	ret;

}
	// .globl	_Z16adamUpdateKerneliiPKfiPfiS1_iS1_iffff
.visible .entry _Z16adamUpdateKerneliiPKfiPfiS1_iS1_iffff(
	.param .u32 _Z16adamUpdateKerneliiPKfiPfiS1_iS1_iffff_param_0,
	.param .u32 _Z16adamUpdateKerneliiPKfiPfiS1_iS1_iffff_param_1,
	.param .u64 .ptr .align 1 _Z16adamUpdateKerneliiPKfiPfiS1_iS1_iffff_param_2,
	.param .u32 _Z16adamUpdateKerneliiPKfiPfiS1_iS1_iffff_param_3,
	.param .u64 .ptr .align 1 _Z16adamUpdateKerneliiPKfiPfiS1_iS1_iffff_param_4,
	.param .u32 _Z16adamUpdateKerneliiPKfiPfiS1_iS1_iffff_param_5,
	.param .u64 .ptr .align 1 _Z16adamUpdateKerneliiPKfiPfiS1_iS1_iffff_param_6,
	.param .u32 _Z16adamUpdateKerneliiPKfiPfiS1_iS1_iffff_param_7,
	.param .u64 .ptr .align 1 _Z16adamUpdateKerneliiPKfiPfiS1_iS1_iffff_param_8,
	.param .u32 _Z16adamUpdateKerneliiPKfiPfiS1_iS1_iffff_param_9,
	.param .f32 _Z16adamUpdateKerneliiPKfiPfiS1_iS1_iffff_param_10,
	.param .f32 _Z16adamUpdateKerneliiPKfiPfiS1_iS1_iffff_param_11,
	.param .f32 _Z16adamUpdateKerneliiPKfiPfiS1_iS1_iffff_param_12,
	.param .f32 _Z16adamUpdateKerneliiPKfiPfiS1_iS1_iffff_param_13
)
{
	.reg .pred 	%p<2>;
	.reg .b32 	%r<19>;
	.reg .b32 	%f<21>;
	.reg .b64 	%rd<18>;

	ld.param.u32 	%r2, [_Z16adamUpdateKerneliiPKfiPfiS1_iS1_iffff_param_0];
	ld.param.u32 	%r7, [_Z16adamUpdateKerneliiPKfiPfiS1_iS1_iffff_param_1];
	ld.param.u32 	%r3, [_Z16adamUpdateKerneliiPKfiPfiS1_iS1_iffff_param_3];
	ld.param.u64 	%rd2, [_Z16adamUpdateKerneliiPKfiPfiS1_iS1_iffff_param_4];
	ld.param.u32 	%r4, [_Z16adamUpdateKerneliiPKfiPfiS1_iS1_iffff_param_5];
	ld.param.u64 	%rd3, [_Z16adamUpdateKerneliiPKfiPfiS1_iS1_iffff_param_6];
	ld.param.u32 	%r5, [_Z16adamUpdateKerneliiPKfiPfiS1_iS1_iffff_param_7];
	ld.param.u64 	%rd4, [_Z16adamUpdateKerneliiPKfiPfiS1_iS1_iffff_param_8];
	ld.param.u32 	%r6, [_Z16adamUpdateKerneliiPKfiPfiS1_iS1_iffff_param_9];
	ld.param.f32 	%f1, [_Z16adamUpdateKerneliiPKfiPfiS1_iS1_iffff_param_10];
	ld.param.f32 	%f2, [_Z16adamUpdateKerneliiPKfiPfiS1_iS1_iffff_param_11];
	ld.param.f32 	%f3, [_Z16adamUpdateKerneliiPKfiPfiS1_iS1_iffff_param_12];
	ld.param.f32 	%f4, [_Z16adamUpdateKerneliiPKfiPfiS1_iS1_iffff_param_13];
	mov.u32 	%r8, %ctaid.x;
	mov.u32 	%r9, %ntid.x;
	mov.u32 	%r10, %tid.x;
	mad.lo.s32 	%r1, %r8, %r9, %r10;
	mul.lo.s32 	%r11, %r7, %r2;
	setp.ge.s32 	%p1, %r1, %r11;
	@%p1 bra 	$L__BB6_2;
	ld.param.u64 	%rd17, [_Z16adamUpdateKerneliiPKfiPfiS1_iS1_iffff_param_2];
	cvta.to.global.u64 	%rd5, %rd17;
	cvta.to.global.u64 	%rd6, %rd2;
	cvta.to.global.u64 	%rd7, %rd3;
	cvta.to.global.u64 	%rd8, %rd4;
	div.s32 	%r12, %r1, %r2;
	mul.lo.s32 	%r13, %r12, %r2;
	sub.s32 	%r14, %r1, %r13;
	mad.lo.s32 	%r15, %r12, %r4, %r14;
	mad.lo.s32 	%r16, %r12, %r5, %r14;
	mad.lo.s32 	%r17, %r12, %r3, %r14;
	mul.wide.s32 	%rd9, %r17, 4;
	add.s64 	%rd10, %rd5, %rd9;
	ld.global.f32 	%f5, [%rd10];
	mul.wide.s32 	%rd11, %r15, 4;
	add.s64 	%rd12, %rd6, %rd11;
	ld.global.f32 	%f6, [%rd12];
	mul.f32 	%f7, %f2, %f6;
	mov.f32 	%f8, 0f3F800000;
	sub.f32 	%f9, %f8, %f2;
	fma.rn.f32 	%f10, %f9, %f5, %f7;
	mul.wide.s32 	%rd13, %r16, 4;
	add.s64 	%rd14, %rd7, %rd13;
	ld.global.f32 	%f11, [%rd14];
	mul.f32 	%f12, %f3, %f11;
	sub.f32 	%f13, %f8, %f3;
	mul.f32 	%f14, %f13, %f5;
	fma.rn.f32 	%f15, %f5, %f14, %f12;
	st.global.f32 	[%rd12], %f10;
	st.global.f32 	[%rd14], %f15;
	mul.f32 	%f16, %f1, %f10;
	add.f32 	%f17, %f4, %f15;
	rsqrt.approx.f32 	%f18, %f17;
	mad.lo.s32 	%r18, %r12, %r6, %r14;
	mul.wide.s32 	%rd15, %r18, 4;
	add.s64 	%rd16, %rd8, %rd15;
	ld.global.f32 	%f19, [%rd16];
	fma.rn.f32 	%f20, %f16, %f18, %f19;
	st.global.f32 	[%rd16], %f20;
$L__BB6_2:
	ret;

}


// ===== COMPILED SASS (sm_100) =====

	.target	sm_100

	.elftype	@"ET_EXEC"


//--------------------- .note.nv.tkinfo           --------------------------
	.section	.note.nv.tkinfo,"",@"SHT_NOTE"
	.sectionflags	@"SHF_NOTE_NV_TKINFO"
	.tkinfo
        /*0018*/ 	.word	0x00000002
        /*0030*/ 	.string	""
        /*0030*/ 	.string	"ptxas"
        /*0030*/ 	.string	"Cuda compilation tools, release 13.0, V13.0.88"
        /*0030*/ 	.string	"Build cuda_13.0.r13.0/compiler.36424714_0"
        /*0030*/ 	.string	"-arch sm_100 -m 64 "



//--------------------- .note.nv.cuinfo           --------------------------
	.section	.note.nv.cuinfo,"",@"SHT_NOTE"
	.sectionflags	@"SHF_NOTE_NV_CUINFO"
        /*0018*/ 	.short	0x0002
        /*001a*/ 	.short	0x0064
        /*001c*/ 	.short	0x0082
	.zero		2


//--------------------- .nv.info                  --------------------------
	.section	.nv.info,"",@"SHT_CUDA_INFO"
	.align	4


	//----- nvinfo : EIATTR_REGCOUNT
	.align		4
        /*0000*/ 	.byte	0x04, 0x2f
        /*0002*/ 	.short	(.L_2 - .L_1)
	.align		4
.L_1:
        /*0004*/ 	.word	index@(_Z16randNormalKerneliiPfiiff)
        /*0008*/ 	.word	0x00000013


	//----- nvinfo : EIATTR_FRAME_SIZE
	.align		4
.L_2:
        /*000c*/ 	.byte	0x04, 0x11
        /*000e*/ 	.short	(.L_4 - .L_3)
	.align		4
.L_3:
        /*0010*/ 	.word	index@($__internal_3_$__cuda_sm20_sqrt_rn_f32_slowpath)
        /*0014*/ 	.word	0x00000000


	//----- nvinfo : EIATTR_FRAME_SIZE
	.align		4
.L_4:
        /*0018*/ 	.byte	0x04, 0x11
        /*001a*/ 	.short	(.L_6 - .L_5)
	.align		4
.L_5:
        /*001c*/ 	.word	index@(_Z16randNormalKerneliiPfiiff)
        /*0020*/ 	.word	0x00000000


	//----- nvinfo : EIATTR_REGCOUNT
	.align		4
.L_6:
        /*0024*/ 	.byte	0x04, 0x2f
        /*0026*/ 	.short	(.L_8 - .L_7)
	.align		4
.L_7:
        /*0028*/ 	.word	index@(_Z17randUniformKerneliiPfiiff)
        /*002c*/ 	.word	0x0000000d


	//----- nvinfo : EIATTR_FRAME_SIZE
	.align		4
.L_8:
        /*0030*/ 	.byte	0x04, 0x11
        /*0032*/ 	.short	(.L_10 - .L_9)
	.align		4
.L_9:
        /*0034*/ 	.word	index@(_Z17randUniformKerneliiPfiiff)
        /*0038*/ 	.word	0x00000000


	//----- nvinfo : EIATTR_REGCOUNT
	.align		4
.L_10:
        /*003c*/ 	.byte	0x04, 0x2f
        /*003e*/ 	.short	(.L_12 - .L_11)
	.align		4
.L_11:
        /*0040*/ 	.word	index@(_Z15batchNormKerneliiPKfiiPfii)
        /*0044*/ 	.word	0x00000012


	//----- nvinfo : EIATTR_FRAME_SIZE
	.align		4
.L_12:
        /*0048*/ 	.byte	0x04, 0x11
        /*004a*/ 	.short	(.L_14 - .L_13)
	.align		4
.L_13:
        /*004c*/ 	.word	index@($__internal_2_$__cuda_sm3x_div_rn_noftz_f32_slowpath)
        /*0050*/ 	.word	0x00000000


	//----- nvinfo : EIATTR_FRAME_SIZE
	.align		4
.L_14:
        /*0054*/ 	.byte	0x04, 0x11
        /*0056*/ 	.short	(.L_16 - .L_15)
	.align		4
.L_15:
        /*0058*/ 	.word	index@(_Z15batchNormKerneliiPKfiiPfii)
        /*005c*/ 	.word	0x00000000


	//----- nvinfo : EIATTR_REGCOUNT
	.align		4
.L_16:
        /*0060*/ 	.byte	0x04, 0x2f
        /*0062*/ 	.short	(.L_18 - .L_17)
	.align		4
.L_17:
        /*0064*/ 	.word	index@(_Z19batchNormGradKerneliiPfiiS_iiS_ii)
        /*0068*/ 	.word	0x0000001a


	//----- nvinfo : EIATTR_FRAME_SIZE
	.align		4
.L_18:
        /*006c*/ 	.byte	0x04, 0x11
        /*006e*/ 	.short	(.L_20 - .L_19)
	.align		4
.L_19:
        /*0070*/ 	.word	index@($__internal_1_$__cuda_sm3x_div_rn_noftz_f32_slowpath)
        /*0074*/ 	.word	0x00000000


	//----- nvinfo : EIATTR_FRAME_SIZE
	.align		4
.L_20:
        /*0078*/ 	.byte	0x04, 0x11
        /*007a*/ 	.short	(.L_22 - .L_21)
	.align		4
.L_21:
        /*007c*/ 	.word	index@(_Z19batchNormGradKerneliiPfiiS_iiS_ii)
        /*0080*/ 	.word	0x00000000


	//----- nvinfo : EIATTR_REGCOUNT
	.align		4
.L_22:
        /*0084*/ 	.byte	0x04, 0x2f
        /*0086*/ 	.short	(.L_24 - .L_23)
	.align		4
.L_23:
        /*0088*/ 	.word	index@(_Z20residualSwigluKerneliiPfiiS_iiS_iii)
        /*008c*/ 	.word	0x00000012


	//----- nvinfo : EIATTR_FRAME_SIZE
	.align		4
.L_24:
        /*0090*/ 	.byte	0x04, 0x11
        /*0092*/ 	.short	(.L_26 - .L_25)
	.align		4
.L_25:
        /*0094*/ 	.word	index@($__internal_0_$__cuda_sm20_rcp_rn_f32_slowpath)
        /*0098*/ 	.word	0x00000000


	//----- nvinfo : EIATTR_FRAME_SIZE
	.align		4
.L_26:
        /*009c*/ 	.byte	0x04, 0x11
        /*009e*/ 	.short	(.L_28 - .L_27)
	.align		4
.L_27:
        /*00a0*/ 	.word	index@(_Z20residualSwigluKerneliiPfiiS_iiS_iii)
        /*00a4*/ 	.word	0x00000000


	//----- nvinfo : EIATTR_REGCOUNT
	.align		4
.L_28:
        /*00a8*/ 	.byte	0x04, 0x2f
        /*00aa*/ 	.short	(.L_30 - .L_29)
	.align		4
.L_29:
        /*00ac*/ 	.word	index@(_Z24residualSwigluGradKerneliiPfiiS_iiS_iiS_iiS_iiS_iii)
        /*00b0*/ 	.word	0x00000016


	//----- nvinfo : EIATTR_FRAME_SIZE
	.align		4
.L_30:
        /*00b4*/ 	.byte	0x04, 0x11
        /*00b6*/ 	.short	(.L_32 - .L_31)
	.align		4
.L_31:
        /*00b8*/ 	.word	index@(_Z24residualSwigluGradKerneliiPfiiS_iiS_iiS_iiS_iiS_iii)
        /*00bc*/ 	.word	0x00000000


	//----- nvinfo : EIATTR_REGCOUNT
	.align		4
.L_32:
        /*00c0*/ 	.byte	0x04, 0x2f
        /*00c2*/ 	.short	(.L_34 - .L_33)
	.align		4
.L_33:
        /*00c4*/ 	.word	index@(_Z16adamUpdateKerneliiPKfiPfiS1_iS1_iffff)
        /*00c8*/ 	.word	0x00000016


	//----- nvinfo : EIATTR_FRAME_SIZE
	.align		4
.L_34:
        /*00cc*/ 	.byte	0x04, 0x11
        /*00ce*/ 	.short	(.L_36 - .L_35)
	.align		4
.L_35:
        /*00d0*/ 	.word	index@(_Z16adamUpdateKerneliiPKfiPfiS1_iS1_iffff)
        /*00d4*/ 	.word	0x00000000


	//----- nvinfo : EIATTR_MIN_STACK_SIZE
	.align		4
.L_36:
        /*00d8*/ 	.byte	0x04, 0x12
        /*00da*/ 	.short	(.L_38 - .L_37)
	.align		4
.L_37:
        /*00dc*/ 	.word	index@(_Z16adamUpdateKerneliiPKfiPfiS1_iS1_iffff)
        /*00e0*/ 	.word	0x00000000


	//----- nvinfo : EIATTR_MIN_STACK_SIZE
	.align		4
.L_38:
        /*00e4*/ 	.byte	0x04, 0x12
        /*00e6*/ 	.short	(.L_40 - .L_39)
	.align		4
.L_39:
        /*00e8*/ 	.word	index@(_Z24residualSwigluGradKerneliiPfiiS_iiS_iiS_iiS_iiS_iii)
        /*00ec*/ 	.word	0x00000000


	//----- nvinfo : EIATTR_MIN_STACK_SIZE
	.align		4
.L_40:
        /*00f0*/ 	.byte	0x04, 0x12
        /*00f2*/ 	.short	(.L_42 - .L_41)
	.align		4
.L_41:
        /*00f4*/ 	.word	index@(_Z20residualSwigluKerneliiPfiiS_iiS_iii)
        /*00f8*/ 	.word	0x00000000


	//----- nvinfo : EIATTR_MIN_STACK_SIZE
	.align		4
.L_42:
        /*00fc*/ 	.byte	0x04, 0x12
        /*00fe*/ 	.short	(.L_44 - .L_43)
	.align		4
.L_43:
        /*0100*/ 	.word	index@(_Z19batchNormGradKerneliiPfiiS_iiS_ii)
        /*0104*/ 	.word	0x00000000


	//----- nvinfo : EIATTR_MIN_STACK_SIZE
	.align		4
.L_44:
        /*0108*/ 	.byte	0x04, 0x12
        /*010a*/ 	.short	(.L_46 - .L_45)
	.align		4
.L_45:
        /*010c*/ 	.word	index@(_Z15batchNormKerneliiPKfiiPfii)
        /*0110*/ 	.word	0x00000000


	//----- nvinfo : EIATTR_MIN_STACK_SIZE
	.align		4
.L_46:
        /*0114*/ 	.byte	0x04, 0x12
        /*0116*/ 	.short	(.L_48 - .L_47)
	.align		4
.L_47:
        /*0118*/ 	.word	index@(_Z17randUniformKerneliiPfiiff)
        /*011c*/ 	.word	0x00000000


	//----- nvinfo : EIATTR_MIN_STACK_SIZE
	.align		4
.L_48:
        /*0120*/ 	.byte	0x04, 0x12
        /*0122*/ 	.short	(.L_50 - .L_49)
	.align		4
.L_49:
        /*0124*/ 	.word	index@(_Z16randNormalKerneliiPfiiff)
        /*0128*/ 	.word	0x00000000
.L_50:


//--------------------- .nv.compat                --------------------------
	.section	.nv.compat,"",@"SHT_CUDA_COMPAT_INFO"
	.align	4
        /*0000*/ 	.byte	0x02, 0x09, 0x00, 0x00, 0x02, 0x02, 0x01, 0x00, 0x02, 0x05, 0x05, 0x00, 0x03, 0x07, 0x01, 0x01
        /*0010*/ 	.byte	0x02, 0x03, 0x00, 0x00, 0x02, 0x06, 0x01, 0x00, 0x04, 0x0b, 0x08, 0x00, 0x01, 0x00, 0x00, 0x00
        /*0020*/ 	.byte	0x00, 0x00, 0x00, 0x00


//--------------------- .nv.info._Z16adamUpdateKerneliiPKfiPfiS1_iS1_iffff --------------------------
	.section	.nv.info._Z16adamUpdateKerneliiPKfiPfiS1_iS1_iffff,"",@"SHT_CUDA_INFO"
	.sectionflags	@""
	.align	4


	//----- nvinfo : EIATTR_CUDA_API_VERSION
	.align		4
        /*0000*/ 	.byte	0x04, 0x37
        /*0002*/ 	.short	(.L_52 - .L_51)
.L_51:
        /*0004*/ 	.word	0x00000082


	//----- nvinfo : EIATTR_KPARAM_INFO
	.align		4
.L_52:
        /*0008*/ 	.byte	0x04, 0x17
        /*000a*/ 	.short	(.L_54 - .L_53)
.L_53:
        /*000c*/ 	.word	0x00000000
        /*0010*/ 	.short	0x000d
        /*0012*/ 	.short	0x0050
        /*0014*/ 	.byte	0x00, 0xf0, 0x11, 0x00


	//----- nvinfo : EIATTR_KPARAM_INFO
	.align		4
.L_54:
        /*0018*/ 	.byte	0x04, 0x17
        /*001a*/ 	.short	(.L_56 - .L_55)
.L_55:
        /*001c*/ 	.word	0x00000000
        /*0020*/ 	.short	0x000c
        /*0022*/ 	.short	0x004c
        /*0024*/ 	.byte	0x00, 0xf0, 0x11, 0x00


	//----- nvinfo : EIATTR_KPARAM_INFO
	.align		4
.L_56:
        /*0028*/ 	.byte	0x04, 0x17
        /*002a*/ 	.short	(.L_58 - .L_57)
.L_57:
        /*002c*/ 	.word	0x00000000
        /*0030*/ 	.short	0x000b
        /*0032*/ 	.short	0x0048
        /*0034*/ 	.byte	0x00, 0xf0, 0x11, 0x00


	//----- nvinfo : EIATTR_KPARAM_INFO
	.align		4
.L_58:
        /*0038*/ 	.byte	0x04, 0x17
        /*003a*/ 	.short	(.L_60 - .L_59)
.L_59:
        /*003c*/ 	.word	0x00000000
        /*0040*/ 	.short	0x000a
        /*0042*/ 	.short	0x0044
        /*0044*/ 	.byte	0x00, 0xf0, 0x11, 0x00


	//----- nvinfo : EIATTR_KPARAM_INFO
	.align		4
.L_60:
        /*0048*/ 	.byte	0x04, 0x17
        /*004a*/ 	.short	(.L_62 - .L_61)
.L_61:
        /*004c*/ 	.word	0x00000000
        /*0050*/ 	.short	0x0009
        /*0052*/ 	.short	0x0040
        /*0054*/ 	.byte	0x00, 0xf0, 0x11, 0x00


	//----- nvinfo : EIATTR_KPARAM_INFO
	.align		4
.L_62:
        /*0058*/ 	.byte	0x04, 0x17
        /*005a*/ 	.short	(.L_64 - .L_63)
.L_63:
        /*005c*/ 	.word	0x00000000
        /*0060*/ 	.short	0x0008
        /*0062*/ 	.short	0x0038
        /*0064*/ 	.byte	0x00, 0xf5, 0x21, 0x00


	//----- nvinfo : EIATTR_KPARAM_INFO
	.align		4
.L_64:
        /*0068*/ 	.byte	0x04, 0x17
        /*006a*/ 	.short	(.L_66 - .L_65)
.L_65:
        /*006c*/ 	.word	0x00000000
        /*0070*/ 	.short	0x0007
        /*0072*/ 	.short	0x0030
        /*0074*/ 	.byte	0x00, 0xf0, 0x11, 0x00


	//----- nvinfo : EIATTR_KPARAM_INFO
	.align		4
.L_66:
        /*0078*/ 	.byte	0x04, 0x17
        /*007a*/ 	.short	(.L_68 - .L_67)
.L_67:
        /*007c*/ 	.word	0x00000000
        /*0080*/ 	.short	0x0006
        /*0082*/ 	.short	0x0028
        /*0084*/ 	.byte	0x00, 0xf5, 0x21, 0x00


	//----- nvinfo : EIATTR_KPARAM_INFO
	.align		4
.L_68:
        /*0088*/ 	.byte	0x04, 0x17
        /*008a*/ 	.short	(.L_70 - .L_69)
.L_69:
        /*008c*/ 	.word	0x00000000
        /*0090*/ 	.short	0x0005
        /*0092*/ 	.short	0x0020
        /*0094*/ 	.byte	0x00, 0xf0, 0x11, 0x00


	//----- nvinfo : EIATTR_KPARAM_INFO
	.align		4
.L_70:
        /*0098*/ 	.byte	0x04, 0x17
        /*009a*/ 	.short	(.L_72 - .L_71)
.L_71:
        /*009c*/ 	.word	0x00000000
        /*00a0*/ 	.short	0x0004
        /*00a2*/ 	.short	0x0018
        /*00a4*/ 	.byte	0x00, 0xf5, 0x21, 0x00


	//----- nvinfo : EIATTR_KPARAM_INFO
	.align		4
.L_72:
        /*00a8*/ 	.byte	0x04, 0x17
        /*00aa*/ 	.short	(.L_74 - .L_73)
.L_73:
        /*00ac*/ 	.word	0x00000000
        /*00b0*/ 	.short	0x0003
        /*00b2*/ 	.short	0x0010
        /*00b4*/ 	.byte	0x00, 0xf0, 0x11, 0x00


	//----- nvinfo : EIATTR_KPARAM_INFO
	.align		4
.L_74:
        /*00b8*/ 	.byte	0x04, 0x17
        /*00ba*/ 	.short	(.L_76 - .L_75)
.L_75:
        /*00bc*/ 	.word	0x00000000
        /*00c0*/ 	.short	0x0002
        /*00c2*/ 	.short	0x0008
        /*00c4*/ 	.byte	0x00, 0xf5, 0x21, 0x00


	//----- nvinfo : EIATTR_KPARAM_INFO
	.align		4
.L_76:
        /*00c8*/ 	.byte	0x04, 0x17
        /*00ca*/ 	.short	(.L_78 - .L_77)
.L_77:
        /*00cc*/ 	.word	0x00000000
        /*00d0*/ 	.short	0x0001
        /*00d2*/ 	.short	0x0004
        /*00d4*/ 	.byte	0x00, 0xf0, 0x11, 0x00


	//----- nvinfo : EIATTR_KPARAM_INFO
	.align		4
.L_78:
        /*00d8*/ 	.byte	0x04, 0x17
        /*00da*/ 	.short	(.L_80 - .L_79)
.L_79:
        /*00dc*/ 	.word	0x00000000
        /*00e0*/ 	.short	0x0000
        /*00e2*/ 	.short	0x0000
        /*00e4*/ 	.byte	0x00, 0xf0, 0x11, 0x00


	//----- nvinfo : EIATTR_SPARSE_MMA_MASK
	.align		4
.L_80:
        /*00e8*/ 	.byte	0x03, 0x50
        /*00ea*/ 	.short	0x0000


	//----- nvinfo : EIATTR_MAXREG_COUNT
	.align		4
        /*00ec*/ 	.byte	0x03, 0x1b
        /*00ee*/ 	.short	0x00ff


	//----- nvinfo : EIATTR_MERCURY_ISA_VERSION
	.align		4
        /*00f0*/ 	.byte	0x03, 0x5f
        /*00f2*/ 	.short	0x0101


	//----- nvinfo : EIATTR_VRC_CTA_INIT_COUNT
	.align		4
        /*00f4*/ 	.byte	0x02, 0x4a
	.zero		1
	.zero		1


	//----- nvinfo : EIATTR_EXIT_INSTR_OFFSETS
	.align		4
        /*00f8*/ 	.byte	0x04, 0x1c
        /*00fa*/ 	.short	(.L_82 - .L_81)


	//   ....[0]....
.L_81:
        /*00fc*/ 	.word	0x00000080


	//   ....[1]....
        /*0100*/ 	.word	0x000004a0


	//----- nvinfo : EIATTR_CBANK_PARAM_SIZE
	.align		4
.L_82:
        /*0104*/ 	.byte	0x03, 0x19
        /*0106*/ 	.short	0x0054


	//----- nvinfo : EIATTR_PARAM_CBANK
	.align		4
        /*0108*/ 	.byte	0x04, 0x0a
        /*010a*/ 	.short	(.L_84 - .L_83)
	.align		4
.L_83:
        /*010c*/ 	.word	index@(.nv.constant0._Z16adamUpdateKerneliiPKfiPfiS1_iS1_iffff)
        /*0110*/ 	.short	0x0380
        /*0112*/ 	.short	0x0054


	//----- nvinfo : EIATTR_SW_WAR
	.align		4
.L_84:
        /*0114*/ 	.byte	0x04, 0x36
        /*0116*/ 	.short	(.L_86 - .L_85)
.L_85:
        /*0118*/ 	.word	0x00000008
.L_86:


//--------------------- .nv.info._Z24residualSwigluGradKerneliiPfiiS_iiS_iiS_iiS_iiS_iii --------------------------
	.section	.nv.info._Z24residualSwigluGradKerneliiPfiiS_iiS_iiS_iiS_iiS_iii,"",@"SHT_CUDA_INFO"
	.sectionflags	@""
	.align	4


	//----- nvinfo : EIATTR_CUDA_API_VERSION
	.align		4
        /*0000*/ 	.byte	0x04, 0x37
        /*0002*/ 	.short	(.L_88 - .L_87)
.L_87:
        /*0004*/ 	.word	0x00000082


	//----- nvinfo : EIATTR_KPARAM_INFO
	.align		4
.L_88:
        /*0008*/ 	.byte	0x04, 0x17
        /*000a*/ 	.short	(.L_90 - .L_89)
.L_89:
        /*000c*/ 	.word	0x00000000
        /*0010*/ 	.short	0x0014
        /*0012*/ 	.short	0x0068
        /*0014*/ 	.byte	0x00, 0xf0, 0x11, 0x00


	//----- nvinfo : EIATTR_KPARAM_INFO
	.align		4
.L_90:
        /*0018*/ 	.byte	0x04, 0x17
        /*001a*/ 	.short	(.L_92 - .L_91)
.L_91:
        /*001c*/ 	.word	0x00000000
        /*0020*/ 	.short	0x0013
        /*0022*/ 	.short	0x0064
        /*0024*/ 	.byte	0x00, 0xf0, 0x11, 0x00


	//----- nvinfo : EIATTR_KPARAM_INFO
	.align		4
.L_92:
        /*0028*/ 	.byte	0x04, 0x17
        /*002a*/ 	.short	(.L_94 - .L_93)
.L_93:
        /*002c*/ 	.word	0x00000000
        /*0030*/ 	.short	0x0012
        /*0032*/ 	.short	0x0060
        /*0034*/ 	.byte	0x00, 0xf0, 0x11, 0x00


	//----- nvinfo : EIATTR_KPARAM_INFO
	.align		4
.L_94:
        /*0038*/ 	.byte	0x04, 0x17
        /*003a*/ 	.short	(.L_96 - .L_95)
.L_95:
        /*003c*/ 	.word	0x00000000
        /*0040*/ 	.short	0x0011
        /*0042*/ 	.short	0x0058
        /*0044*/ 	.byte	0x00, 0xf5, 0x21, 0x00


	//----- nvinfo : EIATTR_KPARAM_INFO
	.align		4
.L_96:
        /*0048*/ 	.byte	0x04, 0x17
        /*004a*/ 	.short	(.L_98 - .L_97)
.L_97:
        /*004c*/ 	.word	0x00000000
        /*0050*/ 	.short	0x0010
        /*0052*/ 	.short	0x0054
        /*0054*/ 	.byte	0x00, 0xf0, 0x11, 0x00


	//----- nvinfo : EIATTR_KPARAM_INFO
	.align		4
.L_98:
        /*0058*/ 	.byte	0x04, 0x17
        /*005a*/ 	.short	(.L_100 - .L_99)
.L_99:
        /*005c*/ 	.word	0x00000000
        /*0060*/ 	.short	0x000f
        /*0062*/ 	.short	0x0050
        /*0064*/ 	.byte	0x00, 0xf0, 0x11, 0x00


	//----- nvinfo : EIATTR_KPARAM_INFO
	.align		4
.L_100:
        /*0068*/ 	.byte	0x04, 0x17
        /*006a*/ 	.short	(.L_102 - .L_101)
.L_101:
        /*006c*/ 	.word	0x00000000
        /*0070*/ 	.short	0x000e
        /*0072*/ 	.short	0x0048
        /*0074*/ 	.byte	0x00, 0xf5, 0x21, 0x00


	//----- nvinfo : EIATTR_KPARAM_INFO
	.align		4
.L_102:
        /*0078*/ 	.byte	0x04, 0x17
        /*007a*/ 	.short	(.L_104 - .L_103)
.L_103:
        /*007c*/ 	.word	0x00000000
        /*0080*/ 	.short	0x000d
        /*0082*/ 	.short	0x0044
        /*0084*/ 	.byte	0x00, 0xf0, 0x11, 0x00


	//----- nvinfo : EIATTR_KPARAM_INFO
	.align		4
.L_104:
        /*0088*/ 	.byte	0x04, 0x17
        /*008a*/ 	.short	(.L_106 - .L_105)
.L_105:
        /*008c*/ 	.word	0x00000000
        /*0090*/ 	.short	0x000c
        /*0092*/ 	.short	0x0040
        /*0094*/ 	.byte	0x00, 0xf0, 0x11, 0x00


	//----- nvinfo : EIATTR_KPARAM_INFO
	.align		4
.L_106:
        /*0098*/ 	.byte	0x04, 0x17
        /*009a*/ 	.short	(.L_108 - .L_107)
.L_107:
        /*009c*/ 	.word	0x00000000
        /*00a0*/ 	.short	0x000b
        /*00a2*/ 	.short	0x0038
        /*00a4*/ 	.byte	0x00, 0xf5, 0x21, 0x00


	//----- nvinfo : EIATTR_KPARAM_INFO
	.align		4
.L_108:
        /*00a8*/ 	.byte	0x04, 0x17
        /*00aa*/ 	.short	(.L_110 - .L_109)
.L_109:
        /*00ac*/ 	.word	0x00000000
        /*00b0*/ 	.short	0x000a
        /*00b2*/ 	.short	0x0034
        /*00b4*/ 	.byte	0x00, 0xf0, 0x11, 0x00


	//----- nvinfo : EIATTR_KPARAM_INFO
	.align		4
.L_110:
        /*00b8*/ 	.byte	0x04, 0x17
        /*00ba*/ 	.short	(.L_112 - .L_111)
.L_111:
        /*00bc*/ 	.word	0x00000000
        /*00c0*/ 	.short	0x0009
        /*00c2*/ 	.short	0x0030
        /*00c4*/ 	.byte	0x00, 0xf0, 0x11, 0x00


	//----- nvinfo : EIATTR_KPARAM_INFO
	.align		4
.L_112:
        /*00c8*/ 	.byte	0x04, 0x17
        /*00ca*/ 	.short	(.L_114 - .L_113)
.L_113:
        /*00cc*/ 	.word	0x00000000
        /*00d0*/ 	.short	0x0008
        /*00d2*/ 	.short	0x0028
        /*00d4*/ 	.byte	0x00, 0xf5, 0x21, 0x00


	//----- nvinfo : EIATTR_KPARAM_INFO
	.align		4
.L_114:
        /*00d8*/ 	.byte	0x04, 0x17
        /*00da*/ 	.short	(.L_116 - .L_115)
.L_115:
        /*00dc*/ 	.word	0x00000000
        /*00e0*/ 	.short	0x0007
        /*00e2*/ 	.short	0x0024
        /*00e4*/ 	.byte	0x00, 0xf0, 0x11, 0x00


	//----- nvinfo : EIATTR_KPARAM_INFO
	.align		4
.L_116:
        /*00e8*/ 	.byte	0x04, 0x17
        /*00ea*/ 	.short	(.L_118 - .L_117)
.L_117:
        /*00ec*/ 	.word	0x00000000
        /*00f0*/ 	.short	0x0006
        /*00f2*/ 	.short	0x0020
        /*00f4*/ 	.byte	0x00, 0xf0, 0x11, 0x00


	//----- nvinfo : EIATTR_KPARAM_INFO
	.align		4
.L_118:
        /*00f8*/ 	.byte	0x04, 0x17
        /*00fa*/ 	.short	(.L_120 - .L_119)
.L_119:
        /*00fc*/ 	.word	0x00000000
        /*0100*/ 	.short	0x0005
        /*0102*/ 	.short	0x0018
        /*0104*/ 	.byte	0x00, 0xf5, 0x21, 0x00


	//----- nvinfo : EIATTR_KPARAM_INFO
	.align		4
.L_120:
        /*0108*/ 	.byte	0x04, 0x17
        /*010a*/ 	.short	(.L_122 - .L_121)
.L_121:
        /*010c*/ 	.word	0x00000000
        /*0110*/ 	.short	0x0004
        /*0112*/ 	.short	0x0014
        /*0114*/ 	.byte	0x00, 0xf0, 0x11, 0x00


	//----- nvinfo : EIATTR_KPARAM_INFO
	.align		4
.L_122:
        /*0118*/ 	.byte	0x04, 0x17
        /*011a*/ 	.short	(.L_124 - .L_123)
.L_123:
        /*011c*/ 	.word	0x00000000
        /*0120*/ 	.short	0x0003
        /*0122*/ 	.short	0x0010
        /*0124*/ 	.byte	0x00, 0xf0, 0x11, 0x00


	//----- nvinfo : EIATTR_KPARAM_INFO
	.align		4
.L_124:
        /*0128*/ 	.byte	0x04, 0x17
        /*012a*/ 	.short	(.L_126 - .L_125)
.L_125:
        /*012c*/ 	.word	0x00000000
        /*0130*/ 	.short	0x0002
        /*0132*/ 	.short	0x0008
        /*0134*/ 	.byte	0x00, 0xf5, 0x21, 0x00


	//----- nvinfo : EIATTR_KPARAM_INFO
	.align		4
.L_126:
        /*0138*/ 	.byte	0x04, 0x17
        /*013a*/ 	.short	(.L_128 - .L_127)
.L_127:
        /*013c*/ 	.word	0x00000000
        /*0140*/ 	.short	0x0001
        /*0142*/ 	.short	0x0004
        /*0144*/ 	.byte	0x00, 0xf0, 0x11, 0x00


	//----- nvinfo : EIATTR_KPARAM_INFO
	.align		4
.L_128:
        /*0148*/ 	.byte	0x04, 0x17
        /*014a*/ 	.short	(.L_130 - .L_129)
.L_129:
        /*014c*/ 	.word	0x00000000
        /*0150*/ 	.short	0x0000
        /*0152*/ 	.short	0x0000
        /*0154*/ 	.byte	0x00, 0xf0, 0x11, 0x00


	//----- nvinfo : EIATTR_SPARSE_MMA_MASK
	.align		4
.L_130:
        /*0158*/ 	.byte	0x03, 0x50
        /*015a*/ 	.short	0x0000


	//----- nvinfo : EIATTR_MAXREG_COUNT
	.align		4
        /*015c*/ 	.byte	0x03, 0x1b
        /*015e*/ 	.short	0x00ff


	//----- nvinfo : EIATTR_MERCURY_ISA_VERSION
	.align		4
        /*0160*/ 	.byte	0x03, 0x5f
        /*0162*/ 	.short	0x0101


	//----- nvinfo : EIATTR_VRC_CTA_INIT_COUNT
	.align		4
        /*0164*/ 	.byte	0x02, 0x4a
	.zero		1
	.zero		1


	//----- nvinfo : EIATTR_EXIT_INSTR_OFFSETS
	.align		4
        /*0168*/ 	.byte	0x04, 0x1c
        /*016a*/ 	.short	(.L_132 - .L_131)


	//   ....[0]....
.L_131:
        /*016c*/ 	.word	0x000000a0


	//   ....[1]....
        /*0170*/ 	.word	0x000006b0


	//----- nvinfo : EIATTR_CBANK_PARAM_SIZE
	.align		4
.L_132:
        /*0174*/ 	.byte	0x03, 0x19
        /*0176*/ 	.short	0x006c


	//----- nvinfo : EIATTR_PARAM_CBANK
	.align		4
        /*0178*/ 	.byte	0x04, 0x0a
        /*017a*/ 	.short	(.L_134 - .L_133)
	.align		4
.L_133:
        /*017c*/ 	.word	index@(.nv.constant0._Z24residualSwigluGradKerneliiPfiiS_iiS_iiS_iiS_iiS_iii)
        /*0180*/ 	.short	0x0380
        /*0182*/ 	.short	0x006c


	//----- nvinfo : EIATTR_SW_WAR
	.align		4
.L_134:
        /*0184*/ 	.byte	0x04, 0x36
        /*0186*/ 	.short	(.L_136 - .L_135)
.L_135:
        /*0188*/ 	.word	0x00000008
.L_136:


//--------------------- .nv.info._Z20residualSwigluKerneliiPfiiS_iiS_iii --------------------------
	.section	.nv.info._Z20residualSwigluKerneliiPfiiS_iiS_iii,"",@"SHT_CUDA_INFO"
	.sectionflags	@""
	.align	4


	//----- nvinfo : EIATTR_CUDA_API_VERSION
	.align		4
        /*0000*/ 	.byte	0x04, 0x37
        /*0002*/ 	.short	(.L_138 - .L_137)
.L_137:
        /*0004*/ 	.word	0x00000082


	//----- nvinfo : EIATTR_KPARAM_INFO
	.align		4
.L_138:
        /*0008*/ 	.byte	0x04, 0x17
        /*000a*/ 	.short	(.L_140 - .L_139)
.L_139:
        /*000c*/ 	.word	0x00000000
        /*0010*/ 	.short	0x000b
        /*0012*/ 	.short	0x0038
        /*0014*/ 	.byte	0x00, 0xf0, 0x11, 0x00


	//----- nvinfo : EIATTR_KPARAM_INFO
	.align		4
.L_140:
        /*0018*/ 	.byte	0x04, 0x17
        /*001a*/ 	.short	(.L_142 - .L_141)
.L_141:
        /*001c*/ 	.word	0x00000000
        /*0020*/ 	.short	0x000a
        /*0022*/ 	.short	0x0034
        /*0024*/ 	.byte	0x00, 0xf0, 0x11, 0x00


	//----- nvinfo : EIATTR_KPARAM_INFO
	.align		4
.L_142:
        /*0028*/ 	.byte	0x04, 0x17
        /*002a*/ 	.short	(.L_144 - .L_143)
.L_143:
        /*002c*/ 	.word	0x00000000
        /*0030*/ 	.short	0x0009
        /*0032*/ 	.short	0x0030
        /*0034*/ 	.byte	0x00, 0xf0, 0x11, 0x00


	//----- nvinfo : EIATTR_KPARAM_INFO
	.align		4
.L_144:
        /*0038*/ 	.byte	0x04, 0x17
        /*003a*/ 	.short	(.L_146 - .L_145)
.L_145:
        /*003c*/ 	.word	0x00000000
        /*0040*/ 	.short	0x0008
        /*0042*/ 	.short	0x0028
        /*0044*/ 	.byte	0x00, 0xf5, 0x21, 0x00


	//----- nvinfo : EIATTR_KPARAM_INFO
	.align		4
.L_146:
        /*0048*/ 	.byte	0x04, 0x17
        /*004a*/ 	.short	(.L_148 - .L_147)
.L_147:
        /*004c*/ 	.word	0x00000000
        /*0050*/ 	.short	0x0007
        /*0052*/ 	.short	0x0024
        /*0054*/ 	.byte	0x00, 0xf0, 0x11, 0x00


	//----- nvinfo : EIATTR_KPARAM_INFO
	.align		4
.L_148:
        /*0058*/ 	.byte	0x04, 0x17
        /*005a*/ 	.short	(.L_150 - .L_149)
.L_149:
        /*005c*/ 	.word	0x00000000
        /*0060*/ 	.short	0x0006
        /*0062*/ 	.short	0x0020
        /*0064*/ 	.byte	0x00, 0xf0, 0x11, 0x00


	//----- nvinfo : EIATTR_KPARAM_INFO
	.align		4
.L_150:
        /*0068*/ 	.byte	0x04, 0x17
        /*006a*/ 	.short	(.L_152 - .L_151)
.L_151:
        /*006c*/ 	.word	0x00000000
        /*0070*/ 	.short	0x0005
        /*0072*/ 	.short	0x0018
        /*0074*/ 	.byte	0x00, 0xf5, 0x21, 0x00


	//----- nvinfo : EIATTR_KPARAM_INFO
	.align		4
.L_152:
        /*0078*/ 	.byte	0x04, 0x17
        /*007a*/ 	.short	(.L_154 - .L_153)
.L_153:
        /*007c*/ 	.word	0x00000000
        /*0080*/ 	.short	0x0004
        /*0082*/ 	.short	0x0014
        /*0084*/ 	.byte	0x00, 0xf0, 0x11, 0x00


	//----- nvinfo : EIATTR_KPARAM_INFO
	.align		4
.L_154:
        /*0088*/ 	.byte	0x04, 0x17
        /*008a*/ 	.short	(.L_156 - .L_155)
.L_155:
        /*008c*/ 	.word	0x00000000
        /*0090*/ 	.short	0x0003
        /*0092*/ 	.short	0x0010
        /*0094*/ 	.byte	0x00, 0xf0, 0x11, 0x00


	//----- nvinfo : EIATTR_KPARAM_INFO
	.align		4
.L_156:
        /*0098*/ 	.byte	0x04, 0x17
        /*009a*/ 	.short	(.L_158 - .L_157)
.L_157:
        /*009c*/ 	.word	0x00000000
        /*00a0*/ 	.short	0x0002
        /*00a2*/ 	.short	0x0008
        /*00a4*/ 	.byte	0x00, 0xf5, 0x21, 0x00


	//----- nvinfo : EIATTR_KPARAM_INFO
	.align		4
.L_158:
        /*00a8*/ 	.byte	0x04, 0x17
        /*00aa*/ 	.short	(.L_160 - .L_159)
.L_159:
        /*00ac*/ 	.word	0x00000000
        /*00b0*/ 	.short	0x0001
        /*00b2*/ 	.short	0x0004
        /*00b4*/ 	.byte	0x00, 0xf0, 0x11, 0x00


	//----- nvinfo : EIATTR_KPARAM_INFO
	.align		4
.L_160:
        /*00b8*/ 	.byte	0x04, 0x17
        /*00ba*/ 	.short	(.L_162 - .L_161)
.L_161:
        /*00bc*/ 	.word	0x00000000
        /*00c0*/ 	.short	0x0000
        /*00c2*/ 	.short	0x0000
        /*00c4*/ 	.byte	0x00, 0xf0, 0x11, 0x00


	//----- nvinfo : EIATTR_SPARSE_MMA_MASK
	.align		4
.L_162:
        /*00c8*/ 	.byte	0x03, 0x50
        /*00ca*/ 	.short	0x0000


	//----- nvinfo : EIATTR_MAXREG_COUNT
	.align		4
        /*00cc*/ 	.byte	0x03, 0x1b
        /*00ce*/ 	.short	0x00ff


	//----- nvinfo : EIATTR_MERCURY_ISA_VERSION
	.align		4
        /*00d0*/ 	.byte	0x03, 0x5f
        /*00d2*/ 	.short	0x0101


	//----- nvinfo : EIATTR_VRC_CTA_INIT_COUNT
	.align		4
        /*00d4*/ 	.byte	0x02, 0x4a
	.zero		1
	.zero		1


	//----- nvinfo : EIATTR_EXIT_INSTR_OFFSETS
	.align		4
        /*00d8*/ 	.byte	0x04, 0x1c
        /*00da*/ 	.short	(.L_164 - .L_163)


	//   ....[0]....
.L_163:
        /*00dc*/ 	.word	0x000000a0


	//   ....[1]....
        /*00e0*/ 	.word	0x000006e0


	//----- nvinfo : EIATTR_CRS_STACK_SIZE
	.align		4
.L_164:
        /*00e4*/ 	.byte	0x04, 0x1e
        /*00e6*/ 	.short	(.L_166 - .L_165)
.L_165:
        /*00e8*/ 	.word	0x00000000


	//----- nvinfo : EIATTR_CBANK_PARAM_SIZE
	.align		4
.L_166:
        /*00ec*/ 	.byte	0x03, 0x19
        /*00ee*/ 	.short	0x003c


	//----- nvinfo : EIATTR_PARAM_CBANK
	.align		4
        /*00f0*/ 	.byte	0x04, 0x0a
        /*00f2*/ 	.short	(.L_168 - .L_167)
	.align		4
.L_167:
        /*00f4*/ 	.word	index@(.nv.constant0._Z20residualSwigluKerneliiPfiiS_iiS_iii)
        /*00f8*/ 	.short	0x0380
        /*00fa*/ 	.short	0x003c


	//----- nvinfo : EIATTR_SW_WAR
	.align		4
.L_168:
        /*00fc*/ 	.byte	0x04, 0x36
        /*00fe*/ 	.short	(.L_170 - .L_169)
.L_169:
        /*0100*/ 	.word	0x00000008
.L_170:


//--------------------- .nv.info._Z19batchNormGradKerneliiPfiiS_iiS_ii --------------------------
	.section	.nv.info._Z19batchNormGradKerneliiPfiiS_iiS_ii,"",@"SHT_CUDA_INFO"
	.sectionflags	@""
	.align	4


	//----- nvinfo : EIATTR_CUDA_API_VERSION
	.align		4
        /*0000*/ 	.byte	0x04, 0x37
        /*0002*/ 	.short	(.L_172 - .L_171)
.L_171:
        /*0004*/ 	.word	0x00000082


	//----- nvinfo : EIATTR_KPARAM_INFO
	.align		4
.L_172:
        /*0008*/ 	.byte	0x04, 0x17
        /*000a*/ 	.short	(.L_174 - .L_173)
.L_173:
        /*000c*/ 	.word	0x00000000
        /*0010*/ 	.short	0x000a
        /*0012*/ 	.short	0x0034
        /*0014*/ 	.byte	0x00, 0xf0, 0x11, 0x00


	//----- nvinfo : EIATTR_KPARAM_INFO
	.align		4
.L_174:
        /*0018*/ 	.byte	0x04, 0x17
        /*001a*/ 	.short	(.L_176 - .L_175)
.L_175:
        /*001c*/ 	.word	0x00000000
        /*0020*/ 	.short	0x0009
        /*0022*/ 	.short	0x0030
        /*0024*/ 	.byte	0x00, 0xf0, 0x11, 0x00


	//----- nvinfo : EIATTR_KPARAM_INFO
	.align		4
.L_176:
        /*0028*/ 	.byte	0x04, 0x17
        /*002a*/ 	.short	(.L_178 - .L_177)
.L_177:
        /*002c*/ 	.word	0x00000000
        /*0030*/ 	.short	0x0008
        /*0032*/ 	.short	0x0028
        /*0034*/ 	.byte	0x00, 0xf5, 0x21, 0x00


	//----- nvinfo : EIATTR_KPARAM_INFO
	.align		4
.L_178:
        /*0038*/ 	.byte	0x04, 0x17
        /*003a*/ 	.short	(.L_180 - .L_179)
.L_179:
        /*003c*/ 	.word	0x00000000
        /*0040*/ 	.short	0x0007
        /*0042*/ 	.short	0x0024
        /*0044*/ 	.byte	0x00, 0xf0, 0x11, 0x00


	//----- nvinfo : EIATTR_KPARAM_INFO
	.align		4
.L_180:
        /*0048*/ 	.byte	0x04, 0x17
        /*004a*/ 	.short	(.L_182 - .L_181)
.L_181:
        /*004c*/ 	.word	0x00000000
        /*0050*/ 	.short	0x0006
        /*0052*/ 	.short	0x0020
        /*0054*/ 	.byte	0x00, 0xf0, 0x11, 0x00


	//----- nvinfo : EIATTR_KPARAM_INFO
	.align		4
.L_182:
        /*0058*/ 	.byte	0x04, 0x17
        /*005a*/ 	.short	(.L_184 - .L_183)
.L_183:
        /*005c*/ 	.word	0x00000000
        /*0060*/ 	.short	0x0005
        /*0062*/ 	.short	0x0018
        /*0064*/ 	.byte	0x00, 0xf5, 0x21, 0x00


	//----- nvinfo : EIATTR_KPARAM_INFO
	.align		4
.L_184:
        /*0068*/ 	.byte	0x04, 0x17
        /*006a*/ 	.short	(.L_186 - .L_185)
.L_185:
        /*006c*/ 	.word	0x00000000
        /*0070*/ 	.short	0x0004
        /*0072*/ 	.short	0x0014
        /*0074*/ 	.byte	0x00, 0xf0, 0x11, 0x00


	//----- nvinfo : EIATTR_KPARAM_INFO
	.align		4
.L_186:
        /*0078*/ 	.byte	0x04, 0x17
        /*007a*/ 	.short	(.L_188 - .L_187)
.L_187:
        /*007c*/ 	.word	0x00000000
        /*0080*/ 	.short	0x0003
        /*0082*/ 	.short	0x0010
        /*0084*/ 	.byte	0x00, 0xf0, 0x11, 0x00


	//----- nvinfo : EIATTR_KPARAM_INFO
	.align		4
.L_188:
        /*0088*/ 	.byte	0x04, 0x17
        /*008a*/ 	.short	(.L_190 - .L_189)
.L_189:
        /*008c*/ 	.word	0x00000000
        /*0090*/ 	.short	0x0002
        /*0092*/ 	.short	0x0008
        /*0094*/ 	.byte	0x00, 0xf5, 0x21, 0x00


	//----- nvinfo : EIATTR_KPARAM_INFO
	.align		4
.L_190:
        /*0098*/ 	.byte	0x04, 0x17
        /*009a*/ 	.short	(.L_192 - .L_191)
.L_191:
        /*009c*/ 	.word	0x00000000
        /*00a0*/ 	.short	0x0001
        /*00a2*/ 	.short	0x0004
        /*00a4*/ 	.byte	0x00, 0xf0, 0x11, 0x00


	//----- nvinfo : EIATTR_KPARAM_INFO
	.align		4
.L_192:
        /*00a8*/ 	.byte	0x04, 0x17
        /*00aa*/ 	.short	(.L_194 - .L_193)
.L_193:
        /*00ac*/ 	.word	0x00000000
        /*00b0*/ 	.short	0x0000
        /*00b2*/ 	.short	0x0000
        /*00b4*/ 	.byte	0x00, 0xf0, 0x11, 0x00


	//----- nvinfo : EIATTR_SPARSE_MMA_MASK
	.align		4
.L_194:
        /*00b8*/ 	.byte	0x03, 0x50
        /*00ba*/ 	.short	0x0000


	//----- nvinfo : EIATTR_MAXREG_COUNT
	.align		4
        /*00bc*/ 	.byte	0x03, 0x1b
        /*00be*/ 	.short	0x00ff


	//----- nvinfo : EIATTR_NUM_BARRIERS
	.align		4
        /*00c0*/ 	.byte	0x02, 0x4c
        /*00c2*/ 	.byte	0x01
	.zero		1


	//----- nvinfo : EIATTR_MERCURY_ISA_VERSION
	.align		4
        /*00c4*/ 	.byte	0x03, 0x5f
        /*00c6*/ 	.short	0x0101


	//----- nvinfo : EIATTR_COOP_GROUP_MASK_REGIDS
	.align		4
        /*00c8*/ 	.byte	0x04, 0x29
        /*00ca*/ 	.short	(.L_196 - .L_195)


	//   ....[0]....
.L_195:
        /*00cc*/ 	.word	0xffffffff


	//   ....[1]....
        /*00d0*/ 	.word	0xffffffff


	//   ....[2]....
        /*00d4*/ 	.word	0xffffffff


	//   ....[3]....
        /*00d8*/ 	.word	0xffffffff


	//   ....[4]....
        /*00dc*/ 	.word	0xffffffff


	//   ....[5]....
        /*00e0*/ 	.word	0xffffffff


	//   ....[6]....
        /*00e4*/ 	.word	0xffffffff


	//   ....[7]....
        /*00e8*/ 	.word	0xffffffff


	//   ....[8]....
        /*00ec*/ 	.word	0xffffffff


	//   ....[9]....
        /*00f0*/ 	.word	0xffffffff


	//   ....[10]....
        /*00f4*/ 	.word	0xffffffff


	//   ....[11]....
        /*00f8*/ 	.word	0xffffffff


	//   ....[12]....
        /*00fc*/ 	.word	0xffffffff


	//   ....[13]....
        /*0100*/ 	.word	0xffffffff


	//   ....[14]....
        /*0104*/ 	.word	0xffffffff


	//   ....[15]....
        /*0108*/ 	.word	0xffffffff


	//   ....[16]....
        /*010c*/ 	.word	0xffffffff


	//   ....[17]....
        /*0110*/ 	.word	0xffffffff


	//   ....[18]....
        /*0114*/ 	.word	0xffffffff


	//   ....[19]....
        /*0118*/ 	.word	0xffffffff


	//   ....[20]....
        /*011c*/ 	.word	0x05000000


	//   ....[21]....
        /*0120*/ 	.word	0x05000000


	//   ....[22]....
        /*0124*/ 	.word	0x05000000


	//   ....[23]....
        /*0128*/ 	.word	0x05000000


	//   ....[24]....
        /*012c*/ 	.word	0x05000000


	//   ....[25]....
        /*0130*/ 	.word	0x05000000


	//   ....[26]....
        /*0134*/ 	.word	0x05000000


	//   ....[27]....
        /*0138*/ 	.word	0x05000000


	//   ....[28]....
        /*013c*/ 	.word	0x05000000


	//   ....[29]....
        /*0140*/ 	.word	0x05000000


	//----- nvinfo : EIATTR_COOP_GROUP_INSTR_OFFSETS
	.align		4
.L_196:
        /*0144*/ 	.byte	0x04, 0x28
        /*0146*/ 	.short	(.L_198 - .L_197)


	//   ....[0]....
.L_197:
        /*0148*/ 	.word	0x000002d0


	//   ....[1]....
        /*014c*/ 	.word	0x000002e0


	//   ....[2]....
        /*0150*/ 	.word	0x00000310


	//   ....[3]....
        /*0154*/ 	.word	0x00000320


	//   ....[4]....
        /*0158*/ 	.word	0x00000350


	//   ....[5]....
        /*015c*/ 	.word	0x00000360


	//   ....[6]....
        /*0160*/ 	.word	0x00000390


	//   ....[7]....
        /*0164*/ 	.word	0x000003a0


	//   ....[8]....
        /*0168*/ 	.word	0x000003d0


	//   ....[9]....
        /*016c*/ 	.word	0x000003e0


	//   ....[10]....
        /*0170*/ 	.word	0x000005c0


	//   ....[11]....
        /*0174*/ 	.word	0x000005d0


	//   ....[12]....
        /*0178*/ 	.word	0x00000600


	//   ....[13]....
        /*017c*/ 	.word	0x00000610


	//   ....[14]....
        /*0180*/ 	.word	0x00000640


	//   ....[15]....
        /*0184*/ 	.word	0x00000650


	//   ....[16]....
        /*0188*/ 	.word	0x00000680


	//   ....[17]....
        /*018c*/ 	.word	0x00000690


	//   ....[18]....
        /*0190*/ 	.word	0x000006c0


	//   ....[19]....
        /*0194*/ 	.word	0x000006d0


	//   ....[20]....
        /*0198*/ 	.word	0x00000b90


	//   ....[21]....
        /*019c*/ 	.word	0x00000be0


	//   ....[22]....
        /*01a0*/ 	.word	0x00000c50


	//   ....[23]....
        /*01a4*/ 	.word	0x00000cb0


	//   ....[24]....
        /*01a8*/ 	.word	0x00000d20


	//   ....[25]....
        /*01ac*/ 	.word	0x00000d80


	//   ....[26]....
        /*01b0*/ 	.word	0x00000df0


	//   ....[27]....
        /*01b4*/ 	.word	0x00000e50


	//   ....[28]....
        /*01b8*/ 	.word	0x00000ec0


	//   ....[29]....
        /*01bc*/ 	.word	0x00000f20


	//----- nvinfo : EIATTR_VRC_CTA_INIT_COUNT
	.align		4
.L_198:
        /*01c0*/ 	.byte	0x02, 0x4a
	.zero		1
	.zero		1


	//----- nvinfo : EIATTR_EXIT_INSTR_OFFSETS
	.align		4
        /*01c4*/ 	.byte	0x04, 0x1c
        /*01c6*/ 	.short	(.L_200 - .L_199)


	//   ....[0]....
.L_199:
        /*01c8*/ 	.word	0x000009f0


	//   ....[1]....
        /*01cc*/ 	.word	0x00000b30


	//----- nvinfo : EIATTR_CRS_STACK_SIZE
	.align		4
.L_200:
        /*01d0*/ 	.byte	0x04, 0x1e
        /*01d2*/ 	.short	(.L_202 - .L_201)
.L_201:
        /*01d4*/ 	.word	0x00000000


	//----- nvinfo : EIATTR_CBANK_PARAM_SIZE
	.align		4
.L_202:
        /*01d8*/ 	.byte	0x03, 0x19
        /*01da*/ 	.short	0x0038


	//----- nvinfo : EIATTR_PARAM_CBANK
	.align		4
        /*01dc*/ 	.byte	0x04, 0x0a
        /*01de*/ 	.short	(.L_204 - .L_203)
	.align		4
.L_203:
        /*01e0*/ 	.word	index@(.nv.constant0._Z19batchNormGradKerneliiPfiiS_iiS_ii)
        /*01e4*/ 	.short	0x0380
        /*01e6*/ 	.short	0x0038


	//----- nvinfo : EIATTR_SW_WAR
	.align		4
.L_204:
        /*01e8*/ 	.byte	0x04, 0x36
        /*01ea*/ 	.short	(.L_206 - .L_205)
.L_205:
        /*01ec*/ 	.word	0x00000008
.L_206:


//--------------------- .nv.info._Z15batchNormKerneliiPKfiiPfii --------------------------
	.section	.nv.info._Z15batchNormKerneliiPKfiiPfii,"",@"SHT_CUDA_INFO"
	.sectionflags	@""
	.align	4


	//----- nvinfo : EIATTR_CUDA_API_VERSION
	.align		4
        /*0000*/ 	.byte	0x04, 0x37
        /*0002*/ 	.short	(.L_208 - .L_207)
.L_207:
        /*0004*/ 	.word	0x00000082


	//----- nvinfo : EIATTR_KPARAM_INFO
	.align		4
.L_208:
        /*0008*/ 	.byte	0x04, 0x17
        /*000a*/ 	.short	(.L_210 - .L_209)
.L_209:
        /*000c*/ 	.word	0x00000000
        /*0010*/ 	.short	0x0007
        /*0012*/ 	.short	0x0024
        /*0014*/ 	.byte	0x00, 0xf0, 0x11, 0x00


	//----- nvinfo : EIATTR_KPARAM_INFO
	.align		4
.L_210:
        /*0018*/ 	.byte	0x04, 0x17
        /*001a*/ 	.short	(.L_212 - .L_211)
.L_211:
        /*001c*/ 	.word	0x00000000
        /*0020*/ 	.short	0x0006
        /*0022*/ 	.short	0x0020
        /*0024*/ 	.byte	0x00, 0xf0, 0x11, 0x00


	//----- nvinfo : EIATTR_KPARAM_INFO
	.align		4
.L_212:
        /*0028*/ 	.byte	0x04, 0x17
        /*002a*/ 	.short	(.L_214 - .L_213)
.L_213:
        /*002c*/ 	.word	0x00000000
        /*0030*/ 	.short	0x0005
        /*0032*/ 	.short	0x0018
        /*0034*/ 	.byte	0x00, 0xf5, 0x21, 0x00


	//----- nvinfo : EIATTR_KPARAM_INFO
	.align		4
.L_214:
        /*0038*/ 	.byte	0x04, 0x17
        /*003a*/ 	.short	(.L_216 - .L_215)
.L_215:
        /*003c*/ 	.word	0x00000000
        /*0040*/ 	.short	0x0004
        /*0042*/ 	.short	0x0014
        /*0044*/ 	.byte	0x00, 0xf0, 0x11, 0x00


	//----- nvinfo : EIATTR_KPARAM_INFO
	.align		4
.L_216:
        /*0048*/ 	.byte	0x04, 0x17
        /*004a*/ 	.short	(.L_218 - .L_217)
.L_217:
        /*004c*/ 	.word	0x00000000
        /*0050*/ 	.short	0x0003
        /*0052*/ 	.short	0x0010
        /*0054*/ 	.byte	0x00, 0xf0, 0x11, 0x00


	//----- nvinfo : EIATTR_KPARAM_INFO
	.align		4
.L_218:
        /*0058*/ 	.byte	0x04, 0x17
        /*005a*/ 	.short	(.L_220 - .L_219)
.L_219:
        /*005c*/ 	.word	0x00000000
        /*0060*/ 	.short	0x0002
        /*0062*/ 	.short	0x0008
        /*0064*/ 	.byte	0x00, 0xf5, 0x21, 0x00


	//----- nvinfo : EIATTR_KPARAM_INFO
	.align		4
.L_220:
        /*0068*/ 	.byte	0x04, 0x17
        /*006a*/ 	.short	(.L_222 - .L_221)
.L_221:
        /*006c*/ 	.word	0x00000000
        /*0070*/ 	.short	0x0001
        /*0072*/ 	.short	0x0004
        /*0074*/ 	.byte	0x00, 0xf0, 0x11, 0x00


	//----- nvinfo : EIATTR_KPARAM_INFO
	.align		4
.L_222:
        /*0078*/ 	.byte	0x04, 0x17
        /*007a*/ 	.short	(.L_224 - .L_223)
.L_223:
        /*007c*/ 	.word	0x00000000
        /*0080*/ 	.short	0x0000
        /*0082*/ 	.short	0x0000
        /*0084*/ 	.byte	0x00, 0xf0, 0x11, 0x00


	//----- nvinfo : EIATTR_SPARSE_MMA_MASK
	.align		4
.L_224:
        /*0088*/ 	.byte	0x03, 0x50
        /*008a*/ 	.short	0x0000


	//----- nvinfo : EIATTR_MAXREG_COUNT
	.align		4
        /*008c*/ 	.byte	0x03, 0x1b
        /*008e*/ 	.short	0x00ff


	//----- nvinfo : EIATTR_NUM_BARRIERS
	.align		4
        /*0090*/ 	.byte	0x02, 0x4c
        /*0092*/ 	.byte	0x01
	.zero		1


	//----- nvinfo : EIATTR_MERCURY_ISA_VERSION
	.align		4
        /*0094*/ 	.byte	0x03, 0x5f
        /*0096*/ 	.short	0x0101


	//----- nvinfo : EIATTR_COOP_GROUP_MASK_REGIDS
	.align		4
        /*0098*/ 	.byte	0x04, 0x29
        /*009a*/ 	.short	(.L_226 - .L_225)


	//   ....[0]....
.L_225:
        /*009c*/ 	.word	0xffffffff


	//   ....[1]....
        /*00a0*/ 	.word	0xffffffff


	//   ....[2]....
        /*00a4*/ 	.word	0xffffffff


	//   ....[3]....
        /*00a8*/ 	.word	0xffffffff


	//   ....[4]....
        /*00ac*/ 	.word	0xffffffff


	//   ....[5]....
        /*00b0*/ 	.word	0xffffffff


	//   ....[6]....
        /*00b4*/ 	.word	0xffffffff


	//   ....[7]....
        /*00b8*/ 	.word	0xffffffff


	//   ....[8]....
        /*00bc*/ 	.word	0xffffffff


	//   ....[9]....
        /*00c0*/ 	.word	0xffffffff


	//   ....[10]....
        /*00c4*/ 	.word	0x0500000c


	//   ....[11]....
        /*00c8*/ 	.word	0x0500000c


	//   ....[12]....
        /*00cc*/ 	.word	0x0500000c


	//   ....[13]....
        /*00d0*/ 	.word	0x0500000c


	//   ....[14]....
        /*00d4*/ 	.word	0x0500000c


	//----- nvinfo : EIATTR_COOP_GROUP_INSTR_OFFSETS
	.align		4
.L_226:
        /*00d8*/ 	.byte	0x04, 0x28
        /*00da*/ 	.short	(.L_228 - .L_227)


	//   ....[0]....
.L_227:
        /*00dc*/ 	.word	0x00000240


	//   ....[1]....
        /*00e0*/ 	.word	0x00000260


	//   ....[2]....
        /*00e4*/ 	.word	0x00000280


	//   ....[3]....
        /*00e8*/ 	.word	0x000002b0


	//   ....[4]....
        /*00ec*/ 	.word	0x00000320


	//   ....[5]....
        /*00f0*/ 	.word	0x00000400


	//   ....[6]....
        /*00f4*/ 	.word	0x00000420


	//   ....[7]....
        /*00f8*/ 	.word	0x00000440


	//   ....[8]....
        /*00fc*/ 	.word	0x00000460


	//   ....[9]....
        /*0100*/ 	.word	0x00000480


	//   ....[10]....
        /*0104*/ 	.word	0x00000780


	//   ....[11]....
        /*0108*/ 	.word	0x000007f0


	//   ....[12]....
        /*010c*/ 	.word	0x00000860


	//   ....[13]....
        /*0110*/ 	.word	0x000008d0


	//   ....[14]....
        /*0114*/ 	.word	0x00000940


	//----- nvinfo : EIATTR_VRC_CTA_INIT_COUNT
	.align		4
.L_228:
        /*0118*/ 	.byte	0x02, 0x4a
	.zero		1
	.zero		1


	//----- nvinfo : EIATTR_EXIT_INSTR_OFFSETS
	.align		4
        /*011c*/ 	.byte	0x04, 0x1c
        /*011e*/ 	.short	(.L_230 - .L_229)


	//   ....[0]....
.L_229:
        /*0120*/ 	.word	0x00000660


	//   ....[1]....
        /*0124*/ 	.word	0x00000730


	//----- nvinfo : EIATTR_CRS_STACK_SIZE
	.align		4
.L_230:
        /*0128*/ 	.byte	0x04, 0x1e
        /*012a*/ 	.short	(.L_232 - .L_231)
.L_231:
        /*012c*/ 	.word	0x00000000


	//----- nvinfo : EIATTR_CBANK_PARAM_SIZE
	.align		4
.L_232:
        /*0130*/ 	.byte	0x03, 0x19
        /*0132*/ 	.short	0x0028


	//----- nvinfo : EIATTR_PARAM_CBANK
	.align		4
        /*0134*/ 	.byte	0x04, 0x0a
        /*0136*/ 	.short	(.L_234 - .L_233)
	.align		4
.L_233:
        /*0138*/ 	.word	index@(.nv.constant0._Z15batchNormKerneliiPKfiiPfii)
        /*013c*/ 	.short	0x0380
        /*013e*/ 	.short	0x0028


	//----- nvinfo : EIATTR_SW_WAR
	.align		4
.L_234:
        /*0140*/ 	.byte	0x04, 0x36
        /*0142*/ 	.short	(.L_236 - .L_235)
.L_235:
        /*0144*/ 	.word	0x00000008
.L_236:


//--------------------- .nv.info._Z17randUniformKerneliiPfiiff --------------------------
	.section	.nv.info._Z17randUniformKerneliiPfiiff,"",@"SHT_CUDA_INFO"
	.sectionflags	@""
	.align	4


	//----- nvinfo : EIATTR_CUDA_API_VERSION
	.align		4
        /*0000*/ 	.byte	0x04, 0x37
        /*0002*/ 	.short	(.L_238 - .L_237)
.L_237:
        /*0004*/ 	.word	0x00000082


	//----- nvinfo : EIATTR_KPARAM_INFO
	.align		4
.L_238:
        /*0008*/ 	.byte	0x04, 0x17
        /*000a*/ 	.short	(.L_240 - .L_239)
.L_239:
        /*000c*/ 	.word	0x00000000
        /*0010*/ 	.short	0x0006
        /*0012*/ 	.short	0x001c
        /*0014*/ 	.byte	0x00, 0xf0, 0x11, 0x00


	//----- nvinfo : EIATTR_KPARAM_INFO
	.align		4
.L_240:
        /*0018*/ 	.byte	0x04, 0x17
        /*001a*/ 	.short	(.L_242 - .L_241)
.L_241:
        /*001c*/ 	.word	0x00000000
        /*0020*/ 	.short	0x0005
        /*0022*/ 	.short	0x0018
        /*0024*/ 	.byte	0x00, 0xf0, 0x11, 0x00


	//----- nvinfo : EIATTR_KPARAM_INFO
	.align		4
.L_242:
        /*0028*/ 	.byte	0x04, 0x17
        /*002a*/ 	.short	(.L_244 - .L_243)
.L_243:
        /*002c*/ 	.word	0x00000000
        /*0030*/ 	.short	0x0004
        /*0032*/ 	.short	0x0014
        /*0034*/ 	.byte	0x00, 0xf0, 0x11, 0x00


	//----- nvinfo : EIATTR_KPARAM_INFO
	.align		4
.L_244:
        /*0038*/ 	.byte	0x04, 0x17
        /*003a*/ 	.short	(.L_246 - .L_245)
.L_245:
        /*003c*/ 	.word	0x00000000
        /*0040*/ 	.short	0x0003
        /*0042*/ 	.short	0x0010
        /*0044*/ 	.byte	0x00, 0xf0, 0x11, 0x00


	//----- nvinfo : EIATTR_KPARAM_INFO
	.align		4
.L_246:
        /*0048*/ 	.byte	0x04, 0x17
        /*004a*/ 	.short	(.L_248 - .L_247)
.L_247:
        /*004c*/ 	.word	0x00000000
        /*0050*/ 	.short	0x0002
        /*0052*/ 	.short	0x0008
        /*0054*/ 	.byte	0x00, 0xf5, 0x21, 0x00


	//----- nvinfo : EIATTR_KPARAM_INFO
	.align		4
.L_248:
        /*0058*/ 	.byte	0x04, 0x17
        /*005a*/ 	.short	(.L_250 - .L_249)
.L_249:
        /*005c*/ 	.word	0x00000000
        /*0060*/ 	.short	0x0001
        /*0062*/ 	.short	0x0004
        /*0064*/ 	.byte	0x00, 0xf0, 0x11, 0x00


	//----- nvinfo : EIATTR_KPARAM_INFO
	.align		4
.L_250:
        /*0068*/ 	.byte	0x04, 0x17
        /*006a*/ 	.short	(.L_252 - .L_251)
.L_251:
        /*006c*/ 	.word	0x00000000
        /*0070*/ 	.short	0x0000
        /*0072*/ 	.short	0x0000
        /*0074*/ 	.byte	0x00, 0xf0, 0x11, 0x00


	//----- nvinfo : EIATTR_SPARSE_MMA_MASK
	.align		4
.L_252:
        /*0078*/ 	.byte	0x03, 0x50
        /*007a*/ 	.short	0x0000


	//----- nvinfo : EIATTR_MAXREG_COUNT
	.align		4
        /*007c*/ 	.byte	0x03, 0x1b
        /*007e*/ 	.short	0x00ff


	//----- nvinfo : EIATTR_MERCURY_ISA_VERSION
	.align		4
        /*0080*/ 	.byte	0x03, 0x5f
        /*0082*/ 	.short	0x0101


	//----- nvinfo : EIATTR_VRC_CTA_INIT_COUNT
	.align		4
        /*0084*/ 	.byte	0x02, 0x4a
	.zero		1
	.zero		1


	//----- nvinfo : EIATTR_EXIT_INSTR_OFFSETS
	.align		4
        /*0088*/ 	.byte	0x04, 0x1c
        /*008a*/ 	.short	(.L_254 - .L_253)


	//   ....[0]....
.L_253:
        /*008c*/ 	.word	0x00000080


	//   ....[1]....
        /*0090*/ 	.word	0x00000360


	//----- nvinfo : EIATTR_CBANK_PARAM_SIZE
	.align		4
.L_254:
        /*0094*/ 	.byte	0x03, 0x19
        /*0096*/ 	.short	0x0020


	//----- nvinfo : EIATTR_PARAM_CBANK
	.align		4
        /*0098*/ 	.byte	0x04, 0x0a
        /*009a*/ 	.short	(.L_256 - .L_255)
	.align		4
.L_255:
        /*009c*/ 	.word	index@(.nv.constant0._Z17randUniformKerneliiPfiiff)
        /*00a0*/ 	.short	0x0380
        /*00a2*/ 	.short	0x0020


	//----- nvinfo : EIATTR_SW_WAR
	.align		4
.L_256:
        /*00a4*/ 	.byte	0x04, 0x36
        /*00a6*/ 	.short	(.L_258 - .L_257)
.L_257:
        /*00a8*/ 	.word	0x00000008
.L_258:


//--------------------- .nv.info._Z16randNormalKerneliiPfiiff --------------------------
	.section	.nv.info._Z16randNormalKerneliiPfiiff,"",@"SHT_CUDA_INFO"
	.sectionflags	@""
	.align	4


	//----- nvinfo : EIATTR_CUDA_API_VERSION
	.align		4
        /*0000*/ 	.byte	0x04, 0x37
        /*0002*/ 	.short	(.L_260 - .L_259)
.L_259:
        /*0004*/ 	.word	0x00000082


	//----- nvinfo : EIATTR_KPARAM_INFO
	.align		4
.L_260:
        /*0008*/ 	.byte	0x04, 0x17
        /*000a*/ 	.short	(.L_262 - .L_261)
.L_261:
        /*000c*/ 	.word	0x00000000
        /*0010*/ 	.short	0x0006
        /*0012*/ 	.short	0x001c
        /*0014*/ 	.byte	0x00, 0xf0, 0x11, 0x00


	//----- nvinfo : EIATTR_KPARAM_INFO
	.align		4
.L_262:
        /*0018*/ 	.byte	0x04, 0x17
        /*001a*/ 	.short	(.L_264 - .L_263)
.L_263:
        /*001c*/ 	.word	0x00000000
        /*0020*/ 	.short	0x0005
        /*0022*/ 	.short	0x0018
        /*0024*/ 	.byte	0x00, 0xf0, 0x11, 0x00


	//----- nvinfo : EIATTR_KPARAM_INFO
	.align		4
.L_264:
        /*0028*/ 	.byte	0x04, 0x17
        /*002a*/ 	.short	(.L_266 - .L_265)
.L_265:
        /*002c*/ 	.word	0x00000000
        /*0030*/ 	.short	0x0004
        /*0032*/ 	.short	0x0014
        /*0034*/ 	.byte	0x00, 0xf0, 0x11, 0x00


	//----- nvinfo : EIATTR_KPARAM_INFO
	.align		4
.L_266:
        /*0038*/ 	.byte	0x04, 0x17
        /*003a*/ 	.short	(.L_268 - .L_267)
.L_267:
        /*003c*/ 	.word	0x00000000
        /*0040*/ 	.short	0x0003
        /*0042*/ 	.short	0x0010
        /*0044*/ 	.byte	0x00, 0xf0, 0x11, 0x00


	//----- nvinfo : EIATTR_KPARAM_INFO
	.align		4
.L_268:
        /*0048*/ 	.byte	0x04, 0x17
        /*004a*/ 	.short	(.L_270 - .L_269)
.L_269:
        /*004c*/ 	.word	0x00000000
        /*0050*/ 	.short	0x0002
        /*0052*/ 	.short	0x0008
        /*0054*/ 	.byte	0x00, 0xf5, 0x21, 0x00


	//----- nvinfo : EIATTR_KPARAM_INFO
	.align		4
.L_270:
        /*0058*/ 	.byte	0x04, 0x17
        /*005a*/ 	.short	(.L_272 - .L_271)
.L_271:
        /*005c*/ 	.word	0x00000000
        /*0060*/ 	.short	0x0001
        /*0062*/ 	.short	0x0004
        /*0064*/ 	.byte	0x00, 0xf0, 0x11, 0x00


	//----- nvinfo : EIATTR_KPARAM_INFO
	.align		4
.L_272:
        /*0068*/ 	.byte	0x04, 0x17
        /*006a*/ 	.short	(.L_274 - .L_273)
.L_273:
        /*006c*/ 	.word	0x00000000
        /*0070*/ 	.short	0x0000
        /*0072*/ 	.short	0x0000
        /*0074*/ 	.byte	0x00, 0xf0, 0x11, 0x00


	//----- nvinfo : EIATTR_SPARSE_MMA_MASK
	.align		4
.L_274:
        /*0078*/ 	.byte	0x03, 0x50
        /*007a*/ 	.short	0x0000


	//----- nvinfo : EIATTR_MAXREG_COUNT
	.align		4
        /*007c*/ 	.byte	0x03, 0x1b
        /*007e*/ 	.short	0x00ff


	//----- nvinfo : EIATTR_MERCURY_ISA_VERSION
	.align		4
        /*0080*/ 	.byte	0x03, 0x5f
        /*0082*/ 	.short	0x0101


	//----- nvinfo : EIATTR_VRC_CTA_INIT_COUNT
	.align		4
        /*0084*/ 	.byte	0x02, 0x4a
	.zero		1
	.zero		1


	//----- nvinfo : EIATTR_EXIT_INSTR_OFFSETS
	.align		4
        /*0088*/ 	.byte	0x04, 0x1c
        /*008a*/ 	.short	(.L_276 - .L_275)


	//   ....[0]....
.L_275:
        /*008c*/ 	.word	0x00000080


	//   ....[1]....
        /*0090*/ 	.word	0x00000da0


	//----- nvinfo : EIATTR_CRS_STACK_SIZE
	.align		4
.L_276:
        /*0094*/ 	.byte	0x04, 0x1e
        /*0096*/ 	.short	(.L_278 - .L_277)
.L_277:
        /*0098*/ 	.word	0x00000000


	//----- nvinfo : EIATTR_CBANK_PARAM_SIZE
	.align		4
.L_278:
        /*009c*/ 	.byte	0x03, 0x19
        /*009e*/ 	.short	0x0020


	//----- nvinfo : EIATTR_PARAM_CBANK
	.align		4
        /*00a0*/ 	.byte	0x04, 0x0a
        /*00a2*/ 	.short	(.L_280 - .L_279)
	.align		4
.L_279:
        /*00a4*/ 	.word	index@(.nv.constant0._Z16randNormalKerneliiPfiiff)
        /*00a8*/ 	.short	0x0380
        /*00aa*/ 	.short	0x0020


	//----- nvinfo : EIATTR_SW_WAR
	.align		4
.L_280:
        /*00ac*/ 	.byte	0x04, 0x36
        /*00ae*/ 	.short	(.L_282 - .L_281)
.L_281:
        /*00b0*/ 	.word	0x00000008
.L_282:


//--------------------- .nv.callgraph             --------------------------
	.section	.nv.callgraph,"",@"SHT_CUDA_CALLGRAPH"
	.align	4
	.sectionentsize	8
	.align		4
        /*0000*/ 	.word	0x00000000
	.align		4
        /*0004*/ 	.word	0xffffffff
	.align		4
        /*0008*/ 	.word	0x00000000
	.align		4
        /*000c*/ 	.word	0xfffffffe
	.align		4
        /*0010*/ 	.word	0x00000000
	.align		4
        /*0014*/ 	.word	0xfffffffd
	.align		4
        /*0018*/ 	.word	0x00000000
	.align		4
        /*001c*/ 	.word	0xfffffffc


//--------------------- .nv.constant4             --------------------------
	.section	.nv.constant4,"a",@progbits
	.align	8
	.align		8
.nv.constant4:
        /*0000*/ 	.dword	__cudart_i2opi_f


//--------------------- .text._Z16adamUpdateKerneliiPKfiPfiS1_iS1_iffff --------------------------
	.section	.text._Z16adamUpdateKerneliiPKfiPfiS1_iS1_iffff,"ax",@progbits
	.align	128
        .global         _Z16adamUpdateKerneliiPKfiPfiS1_iS1_iffff
        .type           _Z16adamUpdateKerneliiPKfiPfiS1_iS1_iffff,@function
        .size           _Z16adamUpdateKerneliiPKfiPfiS1_iS1_iffff,(.L_x_78 - _Z16adamUpdateKerneliiPKfiPfiS1_iS1_iffff)
        .other          _Z16adamUpdateKerneliiPKfiPfiS1_iS1_iffff,@"STO_CUDA_ENTRY STV_DEFAULT"
_Z16adamUpdateKerneliiPKfiPfiS1_iS1_iffff:
.text._Z16adamUpdateKerneliiPKfiPfiS1_iS1_iffff:
[----:B------:R-:W-:Y:S01]  /*0000*/  LDC R1, c[0x0][0x37c] ;  /* 0x0000df00ff017b82 */ /* 0x000fe20000000800 */
[----:B------:R-:W0:Y:S07]  /*0010*/  S2R R0, SR_TID.X ;  /* 0x0000000000007919 */ /* 0x000e2e0000002100 */
[----:B------:R-:W0:Y:S08]  /*0020*/  S2UR UR4, SR_CTAID.X ;  /* 0x00000000000479c3 */ /* 0x000e300000002500 */
[----:B------:R-:W0:Y:S08]  /*0030*/  LDC R11, c[0x0][0x360] ;  /* 0x0000d800ff0b7b82 */ /* 0x000e300000000800 */
[----:B------:R-:W1:Y:S01]  /*0040*/  LDC.64 R2, c[0x0][0x380] ;  /* 0x0000e000ff027b82 */ /* 0x000e620000000a00 */
[----:B0-----:R-:W-:-:S02]  /*0050*/  IMAD R11, R11, UR4, R0 ;  /* 0x000000040b0b7c24 */ /* 0x001fc4000f8e0200 */
[----:B-1----:R-:W-:-:S05]  /*0060*/  IMAD R0, R3, R2, RZ ;  /* 0x0000000203007224 */ /* 0x002fca00078e02ff */
[----:B------:R-:W-:-:S13]  /*0070*/  ISETP.GE.AND P0, PT, R11, R0, PT ;  /* 0x000000000b00720c */ /* 0x000fda0003f06270 */
[----:B------:R-:W-:Y:S05]  /*0080*/  @P0 EXIT ;  /* 0x000000000000094d */ /* 0x000fea0003800000 */
[----:B------:R-:W-:Y:S01]  /*0090*/  IABS R3, R2 ;  /* 0x0000000200037213 */ /* 0x000fe20000000000 */
[----:B------:R-:W0:Y:S01]  /*00a0*/  LDC.64 R8, c[0x0][0x3a8] ;  /* 0x0000ea00ff087b82 */ /* 0x000e220000000a00 */
[----:B------:R-:W1:Y:S02]  /*00b0*/  LDCU UR7, c[0x0][0x3b0] ;  /* 0x00007600ff0777ac */ /* 0x000e640008000800 */
[----:B------:R-:W2:Y:S01]  /*00c0*/  I2F.RP R0, R3 ;  /* 0x0000000300007306 */ /* 0x000ea20000209400 */
[----:B------:R-:W3:Y:S04]  /*00d0*/  LDCU UR6, c[0x0][0x3a0] ;  /* 0x00007400ff0677ac */ /* 0x000ee80008000800 */
[----:B------:R-:W4:Y:S01]  /*00e0*/  LDC.64 R12, c[0x0][0x388] ;  /* 0x0000e200ff0c7b82 */ /* 0x000f220000000a00 */
[----:B------:R-:W5:Y:S01]  /*00f0*/  LDCU UR8, c[0x0][0x390] ;  /* 0x00007200ff0877ac */ /* 0x000f620008000800 */
[----:B------:R-:W0:Y:S06]  /*0100*/  LDCU.64 UR4, c[0x0][0x358] ;  /* 0x00006b00ff0477ac */ /* 0x000e2c0008000a00 */
[----:B------:R-:W5:Y:S01]  /*0110*/  LDC.64 R16, c[0x0][0x3c8] ;  /* 0x0000f200ff107b82 */ /* 0x000f620000000a00 */
[----:B--2---:R-:W2:Y:S02]  /*0120*/  MUFU.RCP R0, R0 ;  /* 0x0000000000007308 */ /* 0x004ea40000001000 */
[----:B--2---:R-:W-:-:S06]  /*0130*/  IADD3 R4, PT, PT, R0, 0xffffffe, RZ ;  /* 0x0ffffffe00047810 */ /* 0x004fcc0007ffe0ff */
[----:B------:R2:W1:Y:S02]  /*0140*/  F2I.FTZ.U32.TRUNC.NTZ R5, R4 ;  /* 0x0000000400057305 */ /* 0x000464000021f000 */
[----:B--2---:R-:W-:Y:S01]  /*0150*/  HFMA2 R4, -RZ, RZ, 0, 0 ;  /* 0x00000000ff047431 */ /* 0x004fe200000001ff */
[----:B-1----:R-:W-:-:S05]  /*0160*/  IADD3 R6, PT, PT, RZ, -R5, RZ ;  /* 0x80000005ff067210 */ /* 0x002fca0007ffe0ff */
[----:B------:R-:W-:Y:S01]  /*0170*/  IMAD R7, R6, R3, RZ ;  /* 0x0000000306077224 */ /* 0x000fe200078e02ff */
[----:B------:R-:W-:-:S03]  /*0180*/  IABS R6, R11 ;  /* 0x0000000b00067213 */ /* 0x000fc60000000000 */
[----:B------:R-:W-:-:S06]  /*0190*/  IMAD.HI.U32 R5, R5, R7, R4 ;  /* 0x0000000705057227 */ /* 0x000fcc00078e0004 */
[----:B------:R-:W-:Y:S02]  /*01a0*/  IMAD.HI.U32 R7, R5, R6, RZ ;  /* 0x0000000605077227 */ /* 0x000fe400078e00ff */
[----:B------:R-:W1:Y:S03]  /*01b0*/  LDC.64 R4, c[0x0][0x398] ;  /* 0x0000e600ff047b82 */ /* 0x000e660000000a00 */
[----:B------:R-:W-:-:S05]  /*01c0*/  IADD3 R0, PT, PT, -R7, RZ, RZ ;  /* 0x000000ff07007210 */ /* 0x000fca0007ffe1ff */
[----:B------:R-:W-:-:S05]  /*01d0*/  IMAD R0, R3, R0, R6 ;  /* 0x0000000003007224 */ /* 0x000fca00078e0206 */
[----:B------:R-:W-:-:S13]  /*01e0*/  ISETP.GT.U32.AND P2, PT, R3, R0, PT ;  /* 0x000000000300720c */ /* 0x000fda0003f44070 */
[-C--:B------:R-:W-:Y:S02]  /*01f0*/  @!P2 IADD3 R0, PT, PT, R0, -R3.reuse, RZ ;  /* 0x800000030000a210 */ /* 0x080fe40007ffe0ff */
[----:B------:R-:W-:Y:S02]  /*0200*/  @!P2 IADD3 R7, PT, PT, R7, 0x1, RZ ;  /* 0x000000010707a810 */ /* 0x000fe40007ffe0ff */
[----:B------:R-:W-:Y:S02]  /*0210*/  ISETP.GE.U32.AND P0, PT, R0, R3, PT ;  /* 0x000000030000720c */ /* 0x000fe40003f06070 */
[----:B------:R-:W-:Y:S02]  /*0220*/  LOP3.LUT R0, R11, R2, RZ, 0x3c, !PT ;  /* 0x000000020b007212 */ /* 0x000fe400078e3cff */
[----:B------:R-:W-:Y:S02]  /*0230*/  ISETP.NE.AND P2, PT, R2, RZ, PT ;  /* 0x000000ff0200720c */ /* 0x000fe40003f45270 */
[----:B------:R-:W-:-:S07]  /*0240*/  ISETP.GE.AND P1, PT, R0, RZ, PT ;  /* 0x000000ff0000720c */ /* 0x000fce0003f26270 */
[----:B------:R-:W-:-:S06]  /*0250*/  @P0 IADD3 R7, PT, PT, R7, 0x1, RZ ;  /* 0x0000000107070810 */ /* 0x000fcc0007ffe0ff */
[----:B------:R-:W-:Y:S02]  /*0260*/  @!P1 IADD3 R7, PT, PT, -R7, RZ, RZ ;  /* 0x000000ff07079210 */ /* 0x000fe40007ffe1ff */
[----:B------:R-:W-:-:S04]  /*0270*/  @!P2 LOP3.LUT R7, RZ, R2, RZ, 0x33, !PT ;  /* 0x00000002ff07a212 */ /* 0x000fc800078e33ff */
[----:B------:R-:W-:-:S05]  /*0280*/  IADD3 R0, PT, PT, -R7, RZ, RZ ;  /* 0x000000ff07007210 */ /* 0x000fca0007ffe1ff */
[----:B------:R-:W-:-:S04]  /*0290*/  IMAD R0, R2, R0, R11 ;  /* 0x0000000002007224 */ /* 0x000fc800078e020b */
[C-C-:B------:R-:W-:Y:S02]  /*02a0*/  IMAD R3, R7.reuse, UR7, R0.reuse ;  /* 0x0000000707037c24 */ /* 0x140fe4000f8e0200 */
[--C-:B---3--:R-:W-:Y:S02]  /*02b0*/  IMAD R11, R7, UR6, R0.reuse ;  /* 0x00000006070b7c24 */ /* 0x108fe4000f8e0200 */
[----:B-----5:R-:W-:Y:S01]  /*02c0*/  FADD R19, -R17, 1 ;  /* 0x3f80000011137421 */ /* 0x020fe20000000100 */
[----:B------:R-:W-:Y:S01]  /*02d0*/  IMAD R15, R7, UR8, R0 ;  /* 0x00000008070f7c24 */ /* 0x000fe2000f8e0200 */
[----:B------:R-:W2:Y:S01]  /*02e0*/  LDCU UR6, c[0x0][0x3d0] ;  /* 0x00007a00ff0677ac */ /* 0x000ea20008000800 */
[----:B0-----:R-:W-:Y:S02]  /*02f0*/  IMAD.WIDE R2, R3, 0x4, R8 ;  /* 0x0000000403027825 */ /* 0x001fe400078e0208 */
[----:B------:R-:W0:Y:S02]  /*0300*/  LDC.64 R8, c[0x0][0x3c0] ;  /* 0x0000f000ff087b82 */ /* 0x000e240000000a00 */
[----:B-1----:R-:W-:Y:S01]  /*0310*/  IMAD.WIDE R4, R11, 0x4, R4 ;  /* 0x000000040b047825 */ /* 0x002fe200078e0204 */
[----:B------:R-:W3:Y:S03]  /*0320*/  LDG.E R6, desc[UR4][R2.64] ;  /* 0x0000000402067981 */ /* 0x000ee6000c1e1900 */
[----:B----4-:R-:W-:-:S02]  /*0330*/  IMAD.WIDE R12, R15, 0x4, R12 ;  /* 0x000000040f0c7825 */ /* 0x010fc400078e020c */
[----:B------:R-:W4:Y:S01]  /*0340*/  LDG.E R15, desc[UR4][R4.64] ;  /* 0x00000004040f7981 */ /* 0x000f22000c1e1900 */
[----:B------:R-:W1:Y:S03]  /*0350*/  LDC.64 R10, c[0x0][0x3b8] ;  /* 0x0000ee00ff0a7b82 */ /* 0x000e660000000a00 */
[----:B------:R-:W5:Y:S01]  /*0360*/  LDG.E R12, desc[UR4][R12.64] ;  /* 0x000000040c0c7981 */ /* 0x000f62000c1e1900 */
[----:B0-----:R-:W-:-:S04]  /*0370*/  IMAD R7, R7, R8, R0 ;  /* 0x0000000807077224 */ /* 0x001fc800078e0200 */
[----:B-1----:R-:W-:-:S04]  /*0380*/  IMAD.WIDE R10, R7, 0x4, R10 ;  /* 0x00000004070a7825 */ /* 0x002fc800078e020a */
[----:B---3--:R-:W-:Y:S01]  /*0390*/  FMUL R17, R6, R17 ;  /* 0x0000001106117220 */ /* 0x008fe20000400000 */
[----:B------:R-:W-:Y:S01]  /*03a0*/  FADD R6, -R16, 1 ;  /* 0x3f80000010067421 */ /* 0x000fe20000000100 */
[----:B----4-:R-:W-:Y:S01]  /*03b0*/  FMUL R15, R15, R16 ;  /* 0x000000100f0f7220 */ /* 0x010fe20000400000 */
[----:B-----5:R-:W-:-:S03]  /*03c0*/  FMUL R14, R12, R19 ;  /* 0x000000130c0e7220 */ /* 0x020fc60000400000 */
[C---:B------:R-:W-:Y:S01]  /*03d0*/  FFMA R6, R12.reuse, R6, R15 ;  /* 0x000000060c067223 */ /* 0x040fe2000000000f */
[----:B------:R-:W-:-:S04]  /*03e0*/  FFMA R17, R12, R14, R17 ;  /* 0x0000000e0c117223 */ /* 0x000fc80000000011 */
[----:B------:R-:W-:Y:S04]  /*03f0*/  STG.E desc[UR4][R4.64], R6 ;  /* 0x0000000604007986 */ /* 0x000fe8000c101904 */
[----:B------:R-:W-:Y:S04]  /*0400*/  STG.E desc[UR4][R2.64], R17 ;  /* 0x0000001102007986 */ /* 0x000fe8000c101904 */
[----:B------:R-:W3:Y:S01]  /*0410*/  LDG.E R12, desc[UR4][R10.64] ;  /* 0x000000040a0c7981 */ /* 0x000ee2000c1e1900 */
[----:B--2---:R-:W-:-:S05]  /*0420*/  FADD R0, R17, UR6 ;  /* 0x0000000611007e21 */ /* 0x004fca0008000000 */
[----:B------:R-:W-:-:S13]  /*0430*/  FSETP.GEU.AND P0, PT, |R0|, 1.175494350822287508e-38, PT ;  /* 0x008000000000780b */ /* 0x000fda0003f0e200 */
[----:B------:R-:W-:-:S04]  /*0440*/  @!P0 FMUL R0, R0, 16777216 ;  /* 0x4b80000000008820 */ /* 0x000fc80000400000 */
[----:B------:R-:W0:Y:S01]  /*0450*/  MUFU.RSQ R8, R0 ;  /* 0x0000000000087308 */ /* 0x000e220000001400 */
[----:B------:R-:W-:Y:S01]  /*0460*/  FMUL R9, R6, R9 ;  /* 0x0000000906097220 */ /* 0x000fe20000400000 */
[----:B0-----:R-:W-:-:S04]  /*0470*/  @!P0 FMUL R8, R8, 4096 ;  /* 0x4580000008088820 */ /* 0x001fc80000400000 */
[----:B---3--:R-:W-:-:S05]  /*0480*/  FFMA R9, R9, R8, R12 ;  /* 0x0000000809097223 */ /* 0x008fca000000000c */
[----:B------:R-:W-:Y:S01]  /*0490*/  STG.E desc[UR4][R10.64], R9 ;  /* 0x000000090a007986 */ /* 0x000fe2000c101904 */
[----:B------:R-:W-:Y:S05]  /*04a0*/  EXIT ;  /* 0x000000000000794d */ /* 0x000fea0003800000 */
.L_x_0:
[----:B------:R-:W-:-:S00]  /*04b0*/  BRA `(.L_x_0) ;  /* 0xfffffffc00fc7947 */ /* 0x000fc0000383ffff */
[----:B------:R-:W-:-:S00]  /*04c0*/  NOP ;  /* 0x0000000000007918 */ /* 0x000fc00000000000 */
        /* <DEDUP_REMOVED lines=11> */
.L_x_78:


//--------------------- .text._Z24residualSwigluGradKerneliiPfiiS_iiS_iiS_iiS_iiS_iii --------------------------
	.section	.text._Z24residualSwigluGradKerneliiPfiiS_iiS_iiS_iiS_iiS_iii,"ax",@progbits
	.align	128
        .global         _Z24residualSwigluGradKerneliiPfiiS_iiS_iiS_iiS_iiS_iii
        .type           _Z24residualSwigluGradKerneliiPfiiS_iiS_iiS_iiS_iiS_iii,@function
        .size           _Z24residualSwigluGradKerneliiPfiiS_iiS_iiS_iiS_iiS_iii,(.L_x_79 - _Z24residualSwigluGradKerneliiPfiiS_iiS_iiS_iiS_iiS_iii)
        .other          _Z24residualSwigluGradKerneliiPfiiS_iiS_iiS_iiS_iiS_iii,@"STO_CUDA_ENTRY STV_DEFAULT"
_Z24residualSwigluGradKerneliiPfiiS_iiS_iiS_iiS_iiS_iii:
.text._Z24residualSwigluGradKerneliiPfiiS_iiS_iiS_iiS_iiS_iii:
[----:B------:R-:W-:Y:S01]  /*0000*/  LDC R1, c[0x0][0x37c] ;  /* 0x0000df00ff017b82 */ /* 0x000fe20000000800 */
[----:B------:R-:W0:Y:S07]  /*0010*/  S2R R4, SR_TID.X ;  /* 0x0000000000047919 */ /* 0x000e2e0000002100 */
[----:B------:R-:W1:Y:S01]  /*0020*/  LDC.64 R2, c[0x0][0x380] ;  /* 0x0000e000ff027b82 */ /* 0x000e620000000a00 */
[----:B------:R-:W2:Y:S07]  /*0030*/  LDCU UR5, c[0x0][0x3e8] ;  /* 0x00007d00ff0577ac */ /* 0x000eae0008000800 */
[----:B------:R-:W0:Y:S08]  /*0040*/  S2UR UR4, SR_CTAID.X ;  /* 0x00000000000479c3 */ /* 0x000e300000002500 */
[----:B------:R-:W0:Y:S01]  /*0050*/  LDC R5, c[0x0][0x360] ;  /* 0x0000d800ff057b82 */ /* 0x000e220000000800 */
[----:B-1----:R-:W-:-:S04]  /*0060*/  IMAD R0, R3, R2, RZ ;  /* 0x0000000203007224 */ /* 0x002fc800078e02ff */
[----:B--2---:R-:W-:Y:S02]  /*0070*/  IMAD R0, R0, UR5, RZ ;  /* 0x0000000500007c24 */ /* 0x004fe4000f8e02ff */
[----:B0-----:R-:W-:-:S05]  /*0080*/  IMAD R5, R5, UR4, R4 ;  /* 0x0000000405057c24 */ /* 0x001fca000f8e0204 */
[----:B------:R-:W-:-:S13]  /*0090*/  ISETP.GE.AND P0, PT, R5, R0, PT ;  /* 0x000000000500720c */ /* 0x000fda0003f06270 */
[----:B------:R-:W-:Y:S05]  /*00a0*/  @P0 EXIT ;  /* 0x000000000000094d */ /* 0x000fea0003800000 */
[----:B------:R-:W-:Y:S01]  /*00b0*/  IABS R9, R2 ;  /* 0x0000000200097213 */ /* 0x000fe20000000000 */
[----:B------:R-:W0:Y:S01]  /*00c0*/  LDCU.64 UR6, c[0x0][0x3c0] ;  /* 0x00007800ff0677ac */ /* 0x000e220008000a00 */
[----:B------:R-:W-:Y:S01]  /*00d0*/  IABS R8, R5 ;  /* 0x0000000500087213 */ /* 0x000fe20000000000 */
[----:B------:R-:W1:Y:S01]  /*00e0*/  LDC.64 R12, c[0x0][0x3b8] ;  /* 0x0000ee00ff0c7b82 */ /* 0x000e620000000a00 */
[----:B------:R-:W2:Y:S01]  /*00f0*/  I2F.RP R0, R9 ;  /* 0x0000000900007306 */ /* 0x000ea20000209400 */
[----:B------:R-:W-:Y:S01]  /*0100*/  IABS R10, R3 ;  /* 0x00000003000a7213 */ /* 0x000fe20000000000 */
[----:B------:R-:W3:Y:S01]  /*0110*/  LDCU.64 UR10, c[0x0][0x3e0] ;  /* 0x00007c00ff0a77ac */ /* 0x000ee20008000a00 */
[----:B------:R-:W4:Y:S01]  /*0120*/  LDCU.64 UR8, c[0x0][0x3d0] ;  /* 0x00007a00ff0877ac */ /* 0x000f220008000a00 */
[----:B------:R-:W5:Y:S01]  /*0130*/  LDCU.64 UR12, c[0x0][0x390] ;  /* 0x00007200ff0c77ac */ /* 0x000f620008000a00 */
[----:B------:R-:W1:Y:S03]  /*0140*/  LDCU.64 UR4, c[0x0][0x358] ;  /* 0x00006b00ff0477ac */ /* 0x000e660008000a00 */
[----:B--2---:R-:W2:Y:S02]  /*0150*/  MUFU.RCP R0, R0 ;  /* 0x0000000000007308 */ /* 0x004ea40000001000 */
[----:B--2---:R-:W-:-:S06]  /*0160*/  IADD3 R6, PT, PT, R0, 0xffffffe, RZ ;  /* 0x0ffffffe00067810 */ /* 0x004fcc0007ffe0ff */
[----:B------:R2:W0:Y:S02]  /*0170*/  F2I.FTZ.U32.TRUNC.NTZ R7, R6 ;  /* 0x0000000600077305 */ /* 0x000424000021f000 */
[----:B--2---:R-:W-:Y:S01]  /*0180*/  HFMA2 R6, -RZ, RZ, 0, 0 ;  /* 0x00000000ff067431 */ /* 0x004fe200000001ff */
[----:B0-----:R-:W-:-:S05]  /*0190*/  IADD3 R4, PT, PT, RZ, -R7, RZ ;  /* 0x80000007ff047210 */ /* 0x001fca0007ffe0ff */
[----:B------:R-:W-:Y:S01]  /*01a0*/  IMAD R11, R4, R9, RZ ;  /* 0x00000009040b7224 */ /* 0x000fe200078e02ff */
[----:B------:R-:W-:-:S03]  /*01b0*/  MOV R4, R8 ;  /* 0x0000000800047202 */ /* 0x000fc60000000f00 */
[----:B------:R-:W-:Y:S01]  /*01c0*/  IMAD.HI.U32 R7, R7, R11, R6 ;  /* 0x0000000b07077227 */ /* 0x000fe200078e0006 */
[----:B------:R-:W-:-:S04]  /*01d0*/  MOV R11, R10 ;  /* 0x0000000a000b7202 */ /* 0x000fc80000000f00 */
[----:B------:R-:W0:Y:S01]  /*01e0*/  I2F.RP R8, R11 ;  /* 0x0000000b00087306 */ /* 0x000e220000209400 */
[----:B------:R-:W-:-:S05]  /*01f0*/  IMAD.HI.U32 R0, R7, R4, RZ ;  /* 0x0000000407007227 */ /* 0x000fca00078e00ff */
[----:B------:R-:W-:-:S05]  /*0200*/  IADD3 R6, PT, PT, -R0, RZ, RZ ;  /* 0x000000ff00067210 */ /* 0x000fca0007ffe1ff */
[C---:B------:R-:W-:Y:S01]  /*0210*/  IMAD R4, R9.reuse, R6, R4 ;  /* 0x0000000609047224 */ /* 0x040fe200078e0204 */
[----:B0-----:R-:W0:Y:S04]  /*0220*/  MUFU.RCP R8, R8 ;  /* 0x0000000800087308 */ /* 0x001e280000001000 */
[----:B------:R-:W-:-:S13]  /*0230*/  ISETP.GT.U32.AND P2, PT, R9, R4, PT ;  /* 0x000000040900720c */ /* 0x000fda0003f44070 */
[-C--:B------:R-:W-:Y:S02]  /*0240*/  @!P2 IADD3 R4, PT, PT, R4, -R9.reuse, RZ ;  /* 0x800000090404a210 */ /* 0x080fe40007ffe0ff */
[----:B------:R-:W-:Y:S02]  /*0250*/  @!P2 IADD3 R0, PT, PT, R0, 0x1, RZ ;  /* 0x000000010000a810 */ /* 0x000fe40007ffe0ff */
[----:B0-----:R-:W-:Y:S02]  /*0260*/  IADD3 R6, PT, PT, R8, 0xffffffe, RZ ;  /* 0x0ffffffe08067810 */ /* 0x001fe40007ffe0ff */
[----:B------:R-:W-:Y:S02]  /*0270*/  ISETP.GE.U32.AND P0, PT, R4, R9, PT ;  /* 0x000000090400720c */ /* 0x000fe40003f06070 */
[----:B------:R0:W2:Y:S01]  /*0280*/  F2I.FTZ.U32.TRUNC.NTZ R7, R6 ;  /* 0x0000000600077305 */ /* 0x0000a2000021f000 */
[----:B------:R-:W-:Y:S02]  /*0290*/  LOP3.LUT R4, R5, R2, RZ, 0x3c, !PT ;  /* 0x0000000205047212 */ /* 0x000fe400078e3cff */
[----:B------:R-:W-:-:S02]  /*02a0*/  ISETP.NE.AND P2, PT, R2, RZ, PT ;  /* 0x000000ff0200720c */ /* 0x000fc40003f45270 */
[----:B------:R-:W-:Y:S01]  /*02b0*/  ISETP.GE.AND P1, PT, R4, RZ, PT ;  /* 0x000000ff0400720c */ /* 0x000fe20003f26270 */
[----:B0-----:R-:W-:-:S05]  /*02c0*/  HFMA2 R6, -RZ, RZ, 0, 0 ;  /* 0x00000000ff067431 */ /* 0x001fca00000001ff */
[----:B------:R-:W-:-:S04]  /*02d0*/  @P0 IADD3 R0, PT, PT, R0, 0x1, RZ ;  /* 0x0000000100000810 */ /* 0x000fc80007ffe0ff */
[----:B------:R-:W-:Y:S02]  /*02e0*/  MOV R16, R0 ;  /* 0x0000000000107202 */ /* 0x000fe40000000f00 */
[----:B--2---:R-:W-:Y:S02]  /*02f0*/  IADD3 R0, PT, PT, RZ, -R7, RZ ;  /* 0x80000007ff007210 */ /* 0x004fe40007ffe0ff */
[----:B------:R-:W-:Y:S02]  /*0300*/  @!P1 IADD3 R16, PT, PT, -R16, RZ, RZ ;  /* 0x000000ff10109210 */ /* 0x000fe40007ffe1ff */
[----:B------:R-:W-:Y:S01]  /*0310*/  @!P2 LOP3.LUT R16, RZ, R2, RZ, 0x33, !PT ;  /* 0x00000002ff10a212 */ /* 0x000fe200078e33ff */
[----:B------:R-:W-:-:S03]  /*0320*/  IMAD R9, R0, R11, RZ ;  /* 0x0000000b00097224 */ /* 0x000fc600078e02ff */
[----:B------:R-:W-:Y:S01]  /*0330*/  IABS R4, R16 ;  /* 0x0000001000047213 */ /* 0x000fe20000000000 */
[----:B------:R-:W-:Y:S02]  /*0340*/  IMAD.HI.U32 R6, R7, R9, R6 ;  /* 0x0000000907067227 */ /* 0x000fe400078e0006 */
[----:B------:R-:W0:Y:S04]  /*0350*/  LDC.64 R8, c[0x0][0x3c8] ;  /* 0x0000f200ff087b82 */ /* 0x000e280000000a00 */
[----:B------:R-:W-:-:S05]  /*0360*/  IMAD.HI.U32 R0, R6, R4, RZ ;  /* 0x0000000406007227 */ /* 0x000fca00078e00ff */
[----:B------:R-:W-:-:S05]  /*0370*/  IADD3 R6, PT, PT, -R0, RZ, RZ ;  /* 0x000000ff00067210 */ /* 0x000fca0007ffe1ff */
[C---:B------:R-:W-:Y:S02]  /*0380*/  IMAD R4, R11.reuse, R6, R4 ;  /* 0x000000060b047224 */ /* 0x040fe400078e0204 */
[----:B------:R-:W2:Y:S03]  /*0390*/  LDC.64 R6, c[0x0][0x388] ;  /* 0x0000e200ff067b82 */ /* 0x000ea60000000a00 */
[----:B------:R-:W-:-:S13]  /*03a0*/  ISETP.GT.U32.AND P2, PT, R11, R4, PT ;  /* 0x000000040b00720c */ /* 0x000fda0003f44070 */
[-C--:B------:R-:W-:Y:S02]  /*03b0*/  @!P2 IADD3 R4, PT, PT, R4, -R11.reuse, RZ ;  /* 0x8000000b0404a210 */ /* 0x080fe40007ffe0ff */
[----:B------:R-:W-:Y:S02]  /*03c0*/  @!P2 IADD3 R0, PT, PT, R0, 0x1, RZ ;  /* 0x000000010000a810 */ /* 0x000fe40007ffe0ff */
[----:B------:R-:W-:Y:S02]  /*03d0*/  ISETP.GE.U32.AND P0, PT, R4, R11, PT ;  /* 0x0000000b0400720c */ /* 0x000fe40003f06070 */
[----:B------:R-:W-:Y:S01]  /*03e0*/  LOP3.LUT R4, R16, R3, RZ, 0x3c, !PT ;  /* 0x0000000310047212 */ /* 0x000fe200078e3cff */
[----:B------:R-:W0:Y:S01]  /*03f0*/  LDC.64 R10, c[0x0][0x3d8] ;  /* 0x0000f600ff0a7b82 */ /* 0x000e220000000a00 */
[----:B------:R-:W-:Y:S02]  /*0400*/  ISETP.NE.AND P2, PT, R3, RZ, PT ;  /* 0x000000ff0300720c */ /* 0x000fe40003f45270 */
[----:B------:R-:W-:-:S02]  /*0410*/  ISETP.GE.AND P1, PT, R4, RZ, PT ;  /* 0x000000ff0400720c */ /* 0x000fc40003f26270 */
[----:B------:R-:W-:-:S05]  /*0420*/  IADD3 R4, PT, PT, -R16, RZ, RZ ;  /* 0x000000ff10047210 */ /* 0x000fca0007ffe1ff */
[----:B------:R-:W-:Y:S01]  /*0430*/  @P0 IADD3 R0, PT, PT, R0, 0x1, RZ ;  /* 0x0000000100000810 */ /* 0x000fe20007ffe0ff */
[----:B------:R-:W-:-:S05]  /*0440*/  IMAD R5, R2, R4, R5 ;  /* 0x0000000402057224 */ /* 0x000fca00078e0205 */
[----:B------:R-:W-:Y:S02]  /*0450*/  @!P1 IADD3 R0, PT, PT, -R0, RZ, RZ ;  /* 0x000000ff00009210 */ /* 0x000fe40007ffe1ff */
[----:B------:R-:W-:-:S04]  /*0460*/  @!P2 LOP3.LUT R0, RZ, R3, RZ, 0x33, !PT ;  /* 0x00000003ff00a212 */ /* 0x000fc800078e33ff */
[C---:B------:R-:W-:Y:S01]  /*0470*/  IADD3 R14, PT, PT, -R0.reuse, RZ, RZ ;  /* 0x000000ff000e7210 */ /* 0x040fe20007ffe1ff */
[C-C-:B------:R-:W-:Y:S02]  /*0480*/  IMAD R2, R0.reuse, UR7, R5.reuse ;  /* 0x0000000700027c24 */ /* 0x140fe4000f8e0205 */
[----:B---3--:R-:W-:Y:S02]  /*0490*/  IMAD R4, R0, UR11, R5 ;  /* 0x0000000b00047c24 */ /* 0x008fe4000f8e0205 */
[----:B------:R-:W-:-:S04]  /*04a0*/  IMAD R3, R3, R14, R16 ;  /* 0x0000000e03037224 */ /* 0x000fc800078e0210 */
[C---:B------:R-:W-:Y:S01]  /*04b0*/  IMAD R15, R3.reuse, UR6, R2 ;  /* 0x00000006030f7c24 */ /* 0x040fe2000f8e0202 */
[----:B------:R-:W3:Y:S01]  /*04c0*/  LDCU.64 UR6, c[0x0][0x3a0] ;  /* 0x00007400ff0677ac */ /* 0x000ee20008000a00 */
[----:B------:R-:W-:Y:S02]  /*04d0*/  IMAD R17, R3, UR10, R4 ;  /* 0x0000000a03117c24 */ /* 0x000fe4000f8e0204 */
[C-C-:B----4-:R-:W-:Y:S02]  /*04e0*/  IMAD R2, R0.reuse, UR9, R5.reuse ;  /* 0x0000000900027c24 */ /* 0x150fe4000f8e0205 */
[----:B-----5:R-:W-:Y:S02]  /*04f0*/  IMAD R4, R0, UR13, R5 ;  /* 0x0000000d00047c24 */ /* 0x020fe4000f8e0205 */
[----:B-1----:R-:W-:-:S04]  /*0500*/  IMAD.WIDE R12, R15, 0x4, R12 ;  /* 0x000000040f0c7825 */ /* 0x002fc800078e020c */
[----:B0-----:R-:W-:Y:S02]  /*0510*/  IMAD.WIDE R16, R17, 0x4, R10 ;  /* 0x0000000411107825 */ /* 0x001fe400078e020a */
[----:B------:R0:W4:Y:S02]  /*0520*/  LDG.E R12, desc[UR4][R12.64] ;  /* 0x000000040c0c7981 */ /* 0x000124000c1e1900 */
[C---:B------:R-:W-:Y:S01]  /*0530*/  IMAD R15, R3.reuse, UR8, R2 ;  /* 0x00000008030f7c24 */ /* 0x040fe2000f8e0202 */
[----:B------:R-:W1:Y:S01]  /*0540*/  LDCU.64 UR8, c[0x0][0x3b0] ;  /* 0x00007600ff0877ac */ /* 0x000e620008000a00 */
[----:B------:R-:W-:Y:S01]  /*0550*/  IMAD R11, R3, UR12, R4 ;  /* 0x0000000c030b7c24 */ /* 0x000fe2000f8e0204 */
[----:B------:R-:W4:Y:S01]  /*0560*/  LDG.E R17, desc[UR4][R16.64] ;  /* 0x0000000410117981 */ /* 0x000f22000c1e1900 */
[----:B------:R-:W-:Y:S02]  /*0570*/  IMAD.WIDE R14, R15, 0x4, R8 ;  /* 0x000000040f0e7825 */ /* 0x000fe400078e0208 */
[----:B------:R-:W5:Y:S02]  /*0580*/  LDC.64 R8, c[0x0][0x3a8] ;  /* 0x0000ea00ff087b82 */ /* 0x000f640000000a00 */
[----:B--2---:R-:W-:-:S02]  /*0590*/  IMAD.WIDE R6, R11, 0x4, R6 ;  /* 0x000000040b067825 */ /* 0x004fc400078e0206 */
[----:B------:R2:W4:Y:S04]  /*05a0*/  LDG.E R14, desc[UR4][R14.64] ;  /* 0x000000040e0e7981 */ /* 0x000528000c1e1900 */
[----:B------:R-:W4:Y:S01]  /*05b0*/  LDG.E R19, desc[UR4][R6.64] ;  /* 0x0000000406137981 */ /* 0x000f22000c1e1900 */
[----:B------:R-:W5:Y:S01]  /*05c0*/  LDC.64 R10, c[0x0][0x398] ;  /* 0x0000e600ff0a7b82 */ /* 0x000f620000000a00 */
[C-C-:B---3--:R-:W-:Y:S02]  /*05d0*/  IMAD R4, R0.reuse, UR7, R5.reuse ;  /* 0x0000000700047c24 */ /* 0x148fe4000f8e0205 */
[----:B-1----:R-:W-:Y:S02]  /*05e0*/  IMAD R0, R0, UR9, R5 ;  /* 0x0000000900007c24 */ /* 0x002fe4000f8e0205 */
[----:B0-----:R-:W-:-:S02]  /*05f0*/  IMAD R13, R3, UR6, R4 ;  /* 0x00000006030d7c24 */ /* 0x001fc4000f8e0204 */
[----:B--2---:R-:W-:-:S04]  /*0600*/  IMAD R15, R3, UR8, R0 ;  /* 0x00000008030f7c24 */ /* 0x004fc8000f8e0200 */
[----:B-----5:R-:W-:-:S04]  /*0610*/  IMAD.WIDE R8, R15, 0x4, R8 ;  /* 0x000000040f087825 */ /* 0x020fc800078e0208 */
[----:B------:R-:W-:-:S04]  /*0620*/  IMAD.WIDE R10, R13, 0x4, R10 ;  /* 0x000000040d0a7825 */ /* 0x000fc800078e020a */
[----:B----4-:R-:W-:Y:S01]  /*0630*/  FADD R2, R12, -R17 ;  /* 0x800000110c027221 */ /* 0x010fe20000000000 */
[----:B------:R-:W-:-:S03]  /*0640*/  FADD R5, -R14, 1 ;  /* 0x3f8000000e057421 */ /* 0x000fc60000000100 */
[----:B------:R-:W-:Y:S01]  /*0650*/  FMUL R2, R19, R2 ;  /* 0x0000000213027220 */ /* 0x000fe20000400000 */
[----:B------:R-:W-:-:S03]  /*0660*/  FMUL R3, R14, R19 ;  /* 0x000000130e037220 */ /* 0x000fc60000400000 */
[----:B------:R-:W-:Y:S02]  /*0670*/  FMUL R5, R2, R5 ;  /* 0x0000000502057220 */ /* 0x000fe40000400000 */
[----:B------:R-:W-:Y:S04]  /*0680*/  STG.E desc[UR4][R6.64], R3 ;  /* 0x0000000306007986 */ /* 0x000fe8000c101904 */
[----:B------:R-:W-:Y:S04]  /*0690*/  STG.E desc[UR4][R10.64], R5 ;  /* 0x000000050a007986 */ /* 0x000fe8000c101904 */
[----:B------:R-:W-:Y:S01]  /*06a0*/  STG.E desc[UR4][R8.64], R19 ;  /* 0x0000001308007986 */ /* 0x000fe2000c101904 */
[----:B------:R-:W-:Y:S05]  /*06b0*/  EXIT ;  /* 0x000000000000794d */ /* 0x000fea0003800000 */
.L_x_1:
        /* <DEDUP_REMOVED lines=12> */
.L_x_79:


//--------------------- .text._Z20residualSwigluKerneliiPfiiS_iiS_iii --------------------------
	.section	.text._Z20residualSwigluKerneliiPfiiS_iiS_iii,"ax",@progbits
	.align	128
        .global         _Z20residualSwigluKerneliiPfiiS_iiS_iii
        .type           _Z20residualSwigluKerneliiPfiiS_iiS_iii,@function
        .size           _Z20residualSwigluKerneliiPfiiS_iiS_iii,(.L_x_74 - _Z20residualSwigluKerneliiPfiiS_iiS_iii)
        .other          _Z20residualSwigluKerneliiPfiiS_iiS_iii,@"STO_CUDA_ENTRY STV_DEFAULT"
_Z20residualSwigluKerneliiPfiiS_iiS_iii:
.text._Z20residualSwigluKerneliiPfiiS_iiS_iii:
        /* <DEDUP_REMOVED lines=13> */
[----:B------:R-:W-:Y:S02]  /*00d0*/  IABS R8, R5 ;  /* 0x0000000500087213 */ /* 0x000fe40000000000 */
[----:B------:R-:W1:Y:S01]  /*00e0*/  I2F.RP R0, R9 ;  /* 0x0000000900007306 */ /* 0x000e620000209400 */
[----:B------:R-:W-:Y:S01]  /*00f0*/  IABS R10, R3 ;  /* 0x00000003000a7213 */ /* 0x000fe20000000000 */
[----:B------:R-:W2:Y:S01]  /*0100*/  LDCU.64 UR4, c[0x0][0x358] ;  /* 0x00006b00ff0477ac */ /* 0x000ea20008000a00 */
[----:B------:R-:W3:Y:S05]  /*0110*/  LDCU.64 UR8, c[0x0][0x3b0] ;  /* 0x00007600ff0877ac */ /* 0x000eea0008000a00 */
[----:B-1----:R-:W1:Y:S02]  /*0120*/  MUFU.RCP R0, R0 ;  /* 0x0000000000007308 */ /* 0x002e640000001000 */
[----:B-1----:R-:W-:-:S06]  /*0130*/  VIADD R6, R0, 0xffffffe ;  /* 0x0ffffffe00067836 */ /* 0x002fcc0000000000 */
[----:B------:R1:W4:Y:S02]  /*0140*/  F2I.FTZ.U32.TRUNC.NTZ R7, R6 ;  /* 0x0000000600077305 */ /* 0x000324000021f000 */
[----:B-1----:R-:W-:Y:S01]  /*0150*/  HFMA2 R6, -RZ, RZ, 0, 0 ;  /* 0x00000000ff067431 */ /* 0x002fe200000001ff */
[----:B----4-:R-:W-:-:S05]  /*0160*/  IADD3 R4, PT, PT, RZ, -R7, RZ ;  /* 0x80000007ff047210 */ /* 0x010fca0007ffe0ff */
[----:B------:R-:W-:Y:S02]  /*0170*/  IMAD R11, R4, R9, RZ ;  /* 0x00000009040b7224 */ /* 0x000fe400078e02ff */
[----:B------:R-:W-:Y:S02]  /*0180*/  IMAD.MOV.U32 R4, RZ, RZ, R8 ;  /* 0x000000ffff047224 */ /* 0x000fe400078e0008 */
[----:B------:R-:W-:-:S04]  /*0190*/  IMAD.HI.U32 R7, R7, R11, R6 ;  /* 0x0000000b07077227 */ /* 0x000fc800078e0006 */
[----:B------:R-:W-:Y:S02]  /*01a0*/  IMAD.MOV.U32 R11, RZ, RZ, R10 ;  /* 0x000000ffff0b7224 */ /* 0x000fe400078e000a */
[----:B------:R-:W-:Y:S02]  /*01b0*/  IMAD.HI.U32 R0, R7, R4, RZ ;  /* 0x0000000407007227 */ /* 0x000fe400078e00ff */
[----:B------:R-:W1:Y:S03]  /*01c0*/  I2F.RP R8, R11 ;  /* 0x0000000b00087306 */ /* 0x000e660000209400 */
[----:B------:R-:W-:-:S05]  /*01d0*/  IADD3 R6, PT, PT, -R0, RZ, RZ ;  /* 0x000000ff00067210 */ /* 0x000fca0007ffe1ff */
[----:B------:R-:W-:-:S05]  /*01e0*/  IMAD R4, R9, R6, R4 ;  /* 0x0000000609047224 */ /* 0x000fca00078e0204 */
[----:B------:R-:W-:Y:S01]  /*01f0*/  ISETP.GT.U32.AND P2, PT, R9, R4, PT ;  /* 0x000000040900720c */ /* 0x000fe20003f44070 */
[----:B-1----:R-:W1:-:S12]  /*0200*/  MUFU.RCP R8, R8 ;  /* 0x0000000800087308 */ /* 0x002e580000001000 */
[----:B------:R-:W-:Y:S02]  /*0210*/  @!P2 IMAD.IADD R4, R4, 0x1, -R9 ;  /* 0x000000010404a824 */ /* 0x000fe400078e0a09 */
[----:B------:R-:W-:Y:S01]  /*0220*/  @!P2 VIADD R0, R0, 0x1 ;  /* 0x000000010000a836 */ /* 0x000fe20000000000 */
[----:B------:R-:W-:Y:S02]  /*0230*/  ISETP.NE.AND P2, PT, R2, RZ, PT ;  /* 0x000000ff0200720c */ /* 0x000fe40003f45270 */
[----:B------:R-:W-:Y:S02]  /*0240*/  ISETP.GE.U32.AND P0, PT, R4, R9, PT ;  /* 0x000000090400720c */ /* 0x000fe40003f06070 */
[----:B-1----:R-:W-:Y:S02]  /*0250*/  IADD3 R6, PT, PT, R8, 0xffffffe, RZ ;  /* 0x0ffffffe08067810 */ /* 0x002fe40007ffe0ff */
[----:B------:R-:W-:Y:S02]  /*0260*/  LOP3.LUT R4, R5, R2, RZ, 0x3c, !PT ;  /* 0x0000000205047212 */ /* 0x000fe400078e3cff */
[----:B------:R1:W4:Y:S02]  /*0270*/  F2I.FTZ.U32.TRUNC.NTZ R7, R6 ;  /* 0x0000000600077305 */ /* 0x000324000021f000 */
[----:B------:R-:W-:-:S05]  /*0280*/  ISETP.GE.AND P1, PT, R4, RZ, PT ;  /* 0x000000ff0400720c */ /* 0x000fca0003f26270 */
[----:B------:R-:W-:Y:S02]  /*0290*/  @P0 IADD3 R0, PT, PT, R0, 0x1, RZ ;  /* 0x0000000100000810 */ /* 0x000fe40007ffe0ff */
[----:B-1----:R-:W-:-:S03]  /*02a0*/  MOV R6, RZ ;  /* 0x000000ff00067202 */ /* 0x002fc60000000f00 */
[----:B------:R-:W-:Y:S01]  /*02b0*/  IMAD.MOV.U32 R10, RZ, RZ, R0 ;  /* 0x000000ffff0a7224 */ /* 0x000fe200078e0000 */
[----:B----4-:R-:W-:-:S03]  /*02c0*/  IADD3 R0, PT, PT, RZ, -R7, RZ ;  /* 0x80000007ff007210 */ /* 0x010fc60007ffe0ff */
[----:B------:R-:W-:Y:S01]  /*02d0*/  @!P1 IMAD.MOV R10, RZ, RZ, -R10 ;  /* 0x000000ffff0a9224 */ /* 0x000fe200078e0a0a */
[----:B------:R-:W-:Y:S01]  /*02e0*/  @!P2 LOP3.LUT R10, RZ, R2, RZ, 0x33, !PT ;  /* 0x00000002ff0aa212 */ /* 0x000fe200078e33ff */
[----:B------:R-:W-:-:S03]  /*02f0*/  IMAD R9, R0, R11, RZ ;  /* 0x0000000b00097224 */ /* 0x000fc600078e02ff */
[----:B------:R-:W-:Y:S01]  /*0300*/  IABS R0, R10 ;  /* 0x0000000a00007213 */ /* 0x000fe20000000000 */
[----:B------:R-:W-:-:S06]  /*0310*/  IMAD.HI.U32 R6, R7, R9, R6 ;  /* 0x0000000907067227 */ /* 0x000fcc00078e0006 */
[----:B------:R-:W-:-:S04]  /*0320*/  IMAD.HI.U32 R6, R6, R0, RZ ;  /* 0x0000000006067227 */ /* 0x000fc800078e00ff */
[----:B------:R-:W-:-:S04]  /*0330*/  IMAD.MOV R4, RZ, RZ, -R6 ;  /* 0x000000ffff047224 */ /* 0x000fc800078e0a06 */
[----:B------:R-:W-:Y:S02]  /*0340*/  IMAD R0, R11, R4, R0 ;  /* 0x000000040b007224 */ /* 0x000fe400078e0200 */
[----:B------:R-:W-:-:S03]  /*0350*/  IMAD.MOV R4, RZ, RZ, -R10 ;  /* 0x000000ffff047224 */ /* 0x000fc600078e0a0a */
[----:B------:R-:W-:Y:S01]  /*0360*/  ISETP.GT.U32.AND P2, PT, R11, R0, PT ;  /* 0x000000000b00720c */ /* 0x000fe20003f44070 */
[----:B------:R-:W-:-:S12]  /*0370*/  IMAD R9, R2, R4, R5 ;  /* 0x0000000402097224 */ /* 0x000fd800078e0205 */
[-C--:B------:R-:W-:Y:S01]  /*0380*/  @!P2 IADD3 R0, PT, PT, R0, -R11.reuse, RZ ;  /* 0x8000000b0000a210 */ /* 0x080fe20007ffe0ff */
[----:B------:R-:W-:Y:S01]  /*0390*/  @!P2 VIADD R6, R6, 0x1 ;  /* 0x000000010606a836 */ /* 0x000fe20000000000 */
[----:B------:R-:W-:Y:S02]  /*03a0*/  ISETP.NE.AND P2, PT, R3, RZ, PT ;  /* 0x000000ff0300720c */ /* 0x000fe40003f45270 */
[----:B------:R-:W-:Y:S02]  /*03b0*/  ISETP.GE.U32.AND P0, PT, R0, R11, PT ;  /* 0x0000000b0000720c */ /* 0x000fe40003f06070 */
[----:B------:R-:W-:-:S04]  /*03c0*/  LOP3.LUT R0, R10, R3, RZ, 0x3c, !PT ;  /* 0x000000030a007212 */ /* 0x000fc800078e3cff */
[----:B------:R-:W-:-:S07]  /*03d0*/  ISETP.GE.AND P1, PT, R0, RZ, PT ;  /* 0x000000ff0000720c */ /* 0x000fce0003f26270 */
[----:B------:R-:W-:-:S05]  /*03e0*/  @P0 IADD3 R6, PT, PT, R6, 0x1, RZ ;  /* 0x0000000106060810 */ /* 0x000fca0007ffe0ff */
[----:B------:R-:W-:Y:S02]  /*03f0*/  IMAD.MOV.U32 R0, RZ, RZ, R6 ;  /* 0x000000ffff007224 */ /* 0x000fe400078e0006 */
[----:B------:R-:W1:Y:S03]  /*0400*/  LDC.64 R6, c[0x0][0x398] ;  /* 0x0000e600ff067b82 */ /* 0x000e660000000a00 */
[----:B------:R-:W-:Y:S02]  /*0410*/  @!P1 IADD3 R0, PT, PT, -R0, RZ, RZ ;  /* 0x000000ff00009210 */ /* 0x000fe40007ffe1ff */
[----:B------:R-:W-:-:S04]  /*0420*/  @!P2 LOP3.LUT R0, RZ, R3, RZ, 0x33, !PT ;  /* 0x00000003ff00a212 */ /* 0x000fc800078e33ff */
[----:B------:R-:W-:-:S05]  /*0430*/  IADD3 R8, PT, PT, -R0, RZ, RZ ;  /* 0x000000ff00087210 */ /* 0x000fca0007ffe1ff */
[----:B------:R-:W-:Y:S02]  /*0440*/  IMAD R8, R3, R8, R10 ;  /* 0x0000000803087224 */ /* 0x000fe400078e020a */
[----:B0-----:R-:W-:-:S04]  /*0450*/  IMAD R3, R0, UR7, R9 ;  /* 0x0000000700037c24 */ /* 0x001fc8000f8e0209 */
[----:B------:R-:W-:Y:S01]  /*0460*/  IMAD R3, R8, UR6, R3 ;  /* 0x0000000608037c24 */ /* 0x000fe2000f8e0203 */
[----:B------:R-:W0:Y:S03]  /*0470*/  LDCU.64 UR6, c[0x0][0x390] ;  /* 0x00007200ff0677ac */ /* 0x000e260008000a00 */
[----:B-1----:R-:W-:Y:S02]  /*0480*/  IMAD.WIDE R4, R3, 0x4, R6 ;  /* 0x0000000403047825 */ /* 0x002fe400078e0206 */
[----:B------:R-:W1:Y:S03]  /*0490*/  LDC.64 R6, c[0x0][0x388] ;  /* 0x0000e200ff067b82 */ /* 0x000e660000000a00 */
[----:B--2---:R-:W2:Y:S01]  /*04a0*/  LDG.E R10, desc[UR4][R4.64] ;  /* 0x00000004040a7981 */ /* 0x004ea2000c1e1900 */
[----:B---3--:R-:W-:-:S04]  /*04b0*/  IMAD R11, R0, UR9, R9 ;  /* 0x00000009000b7c24 */ /* 0x008fc8000f8e0209 */
[----:B------:R-:W-:Y:S01]  /*04c0*/  IMAD R11, R8, UR8, R11 ;  /* 0x00000008080b7c24 */ /* 0x000fe2000f8e020b */
[----:B------:R-:W3:Y:S01]  /*04d0*/  LDC.64 R2, c[0x0][0x3a8] ;  /* 0x0000ea00ff027b82 */ /* 0x000ee20000000a00 */
[----:B0-----:R-:W-:-:S04]  /*04e0*/  IMAD R9, R0, UR7, R9 ;  /* 0x0000000700097c24 */ /* 0x001fc8000f8e0209 */
[----:B------:R-:W-:-:S04]  /*04f0*/  IMAD R9, R8, UR6, R9 ;  /* 0x0000000608097c24 */ /* 0x000fc8000f8e0209 */
[----:B-1----:R-:W-:-:S05]  /*0500*/  IMAD.WIDE R6, R9, 0x4, R6 ;  /* 0x0000000409067825 */ /* 0x002fca00078e0206 */
[----:B------:R-:W5:Y:S01]  /*0510*/  LDG.E R8, desc[UR4][R6.64] ;  /* 0x0000000406087981 */ /* 0x000f62000c1e1900 */
[----:B------:R-:W-:Y:S02]  /*0520*/  IMAD.MOV.U32 R9, RZ, RZ, 0x3bbb989d ;  /* 0x3bbb989dff097424 */ /* 0x000fe400078e00ff */
[----:B---3--:R-:W-:-:S04]  /*0530*/  IMAD.WIDE R2, R11, 0x4, R2 ;  /* 0x000000040b027825 */ /* 0x008fc800078e0202 */
[----:B------:R-:W-:Y:S02]  /*0540*/  HFMA2 R11, -RZ, RZ, 3.7421875, 0 ;  /* 0x437c0000ff0b7431 */ /* 0x000fe400000001ff */
[----:B------:R0:W5:Y:S01]  /*0550*/  LDG.E R3, desc[UR4][R2.64] ;  /* 0x0000000402037981 */ /* 0x000162000c1e1900 */
[----:B------:R-:W-:Y:S01]  /*0560*/  BSSY.RECONVERGENT B0, `(.L_x_2) ;  /* 0x0000014000007945 */ /* 0x000fe20003800200 */
[----:B--2---:R-:W-:-:S04]  /*0570*/  FFMA.SAT R0, R10, -R9, 0.5 ;  /* 0x3f0000000a007423 */ /* 0x004fc80000002809 */
[----:B------:R-:W-:-:S04]  /*0580*/  FFMA.RM R0, R0, R11, 12582913 ;  /* 0x4b40000100007423 */ /* 0x000fc8000000400b */
[----:B------:R-:W-:-:S04]  /*0590*/  FADD R9, R0, -12583039 ;  /* 0xcb40007f00097421 */ /* 0x000fc80000000000 */
[----:B------:R-:W-:-:S04]  /*05a0*/  FFMA R9, R10, -1.4426950216293334961, -R9 ;  /* 0xbfb8aa3b0a097823 */ /* 0x000fc80000000809 */
[----:B------:R-:W-:-:S06]  /*05b0*/  FFMA R9, R10, -1.925963033500011079e-08, R9 ;  /* 0xb2a570600a097823 */ /* 0x000fcc0000000009 */
[----:B------:R-:W0:Y:S01]  /*05c0*/  MUFU.EX2 R9, R9 ;  /* 0x0000000900097308 */ /* 0x000e220000000800 */
[----:B------:R-:W-:-:S04]  /*05d0*/  IMAD.SHL.U32 R0, R0, 0x800000, RZ ;  /* 0x0080000000007824 */ /* 0x000fc800078e00ff */
[----:B0-----:R-:W-:-:S05]  /*05e0*/  FFMA R2, R0, R9, 1 ;  /* 0x3f80000000027423 */ /* 0x001fca0000000009 */
[----:B------:R-:W-:-:S04]  /*05f0*/  IADD3 R0, PT, PT, R2, 0x1800000, RZ ;  /* 0x0180000002007810 */ /* 0x000fc80007ffe0ff */
[----:B------:R-:W-:-:S04]  /*0600*/  LOP3.LUT R0, R0, 0x7f800000, RZ, 0xc0, !PT ;  /* 0x7f80000000007812 */ /* 0x000fc800078ec0ff */
[----:B------:R-:W-:-:S13]  /*0610*/  ISETP.GT.U32.AND P0, PT, R0, 0x1ffffff, PT ;  /* 0x01ffffff0000780c */ /* 0x000fda0003f04070 */
[----:B------:R-:W-:Y:S05]  /*0620*/  @P0 BRA `(.L_x_3) ;  /* 0x00000000000c0947 */ /* 0x000fea0003800000 */
[----:B------:R-:W-:-:S07]  /*0630*/  MOV R10, 0x650 ;  /* 0x00000650000a7802 */ /* 0x000fce0000000f00 */
[----:B-----5:R-:W-:Y:S05]  /*0640*/  CALL.REL.NOINC `($__internal_0_$__cuda_sm20_rcp_rn_f32_slowpath) ;  /* 0x0000000000287944 */ /* 0x020fea0003c00000 */
[----:B------:R-:W-:Y:S05]  /*0650*/  BRA `(.L_x_4) ;  /* 0x0000000000107947 */ /* 0x000fea0003800000 */
.L_x_3:
[----:B------:R-:W0:Y:S02]  /*0660*/  MUFU.RCP R9, R2 ;  /* 0x0000000200097308 */ /* 0x000e240000001000 */
[----:B0-----:R-:W-:-:S04]  /*0670*/  FFMA R0, R2, R9, -1 ;  /* 0xbf80000002007423 */ /* 0x001fc80000000009 */
[----:B------:R-:W-:-:S04]  /*0680*/  FADD.FTZ R0, -R0, -RZ ;  /* 0x800000ff00007221 */ /* 0x000fc80000010100 */
[----:B------:R-:W-:-:S07]  /*0690*/  FFMA R9, R9, R0, R9 ;  /* 0x0000000009097223 */ /* 0x000fce0000000009 */
.L_x_4:
[----:B------:R-:W-:Y:S05]  /*06a0*/  BSYNC.RECONVERGENT B0 ;  /* 0x0000000000007941 */ /* 0x000fea0003800200 */
.L_x_2:
[----:B-----5:R-:W-:-:S05]  /*06b0*/  FFMA R3, R8, R9, R3 ;  /* 0x0000000908037223 */ /* 0x020fca0000000003 */
[----:B------:R-:W-:Y:S04]  /*06c0*/  STG.E desc[UR4][R6.64], R3 ;  /* 0x0000000306007986 */ /* 0x000fe8000c101904 */
[----:B------:R-:W-:Y:S01]  /*06d0*/  STG.E desc[UR4][R4.64], R9 ;  /* 0x0000000904007986 */ /* 0x000fe2000c101904 */
[----:B------:R-:W-:Y:S05]  /*06e0*/  EXIT ;  /* 0x000000000000794d */ /* 0x000fea0003800000 */
        .weak           $__internal_0_$__cuda_sm20_rcp_rn_f32_slowpath
        .type           $__internal_0_$__cuda_sm20_rcp_rn_f32_slowpath,@function
        .size           $__internal_0_$__cuda_sm20_rcp_rn_f32_slowpath,(.L_x_74 - $__internal_0_$__cuda_sm20_rcp_rn_f32_slowpath)
$__internal_0_$__cuda_sm20_rcp_rn_f32_slowpath:
[----:B------:R-:W-:Y:S01]  /*06f0*/  IMAD.SHL.U32 R0, R2, 0x2, RZ ;  /* 0x0000000202007824 */ /* 0x000fe200078e00ff */
[----:B------:R-:W-:Y:S04]  /*0700*/  BSSY.RECONVERGENT B1, `(.L_x_5) ;  /* 0x0000031000017945 */ /* 0x000fe80003800200 */
[----:B------:R-:W-:Y:S02]  /*0710*/  SHF.R.U32.HI R13, RZ, 0x18, R0 ;  /* 0x00000018ff0d7819 */ /* 0x000fe40000011600 */
[----:B------:R-:W-:Y:S02]  /*0720*/  MOV R0, R2 ;  /* 0x0000000200007202 */ /* 0x000fe40000000f00 */
[----:B------:R-:W-:-:S13]  /*0730*/  ISETP.NE.U32.AND P0, PT, R13, RZ, PT ;  /* 0x000000ff0d00720c */ /* 0x000fda0003f05070 */
[----:B------:R-:W-:Y:S05]  /*0740*/  @P0 BRA `(.L_x_6) ;  /* 0x0000000000280947 */ /* 0x000fea0003800000 */
[----:B------:R-:W-:-:S05]  /*0750*/  IMAD.SHL.U32 R2, R0, 0x2, RZ ;  /* 0x0000000200027824 */ /* 0x000fca00078e00ff */
[----:B------:R-:W-:-:S13]  /*0760*/  ISETP.NE.AND P0, PT, R2, RZ, PT ;  /* 0x000000ff0200720c */ /* 0x000fda0003f05270 */
[----:B------:R-:W-:Y:S01]  /*0770*/  @P0 FFMA R11, R0, 1.84467440737095516160e+19, RZ ;  /* 0x5f800000000b0823 */ /* 0x000fe200000000ff */
[----:B------:R-:W-:Y:S08]  /*0780*/  @!P0 MUFU.RCP R9, R0 ;  /* 0x0000000000098308 */ /* 0x000ff00000001000 */
[----:B------:R-:W0:Y:S02]  /*0790*/  @P0 MUFU.RCP R2, R11 ;  /* 0x0000000b00020308 */ /* 0x000e240000001000 */
[----:B0-----:R-:W-:-:S04]  /*07a0*/  @P0 FFMA R12, R11, R2, -1 ;  /* 0xbf8000000b0c0423 */ /* 0x001fc80000000002 */
[----:B------:R-:W-:-:S04]  /*07b0*/  @P0 FADD.FTZ R13, -R12, -RZ ;  /* 0x800000ff0c0d0221 */ /* 0x000fc80000010100 */
[----:B------:R-:W-:-:S04]  /*07c0*/  @P0 FFMA R2, R2, R13, R2 ;  /* 0x0000000d02020223 */ /* 0x000fc80000000002 */
[----:B------:R-:W-:Y:S01]  /*07d0*/  @P0 FFMA R9, R2, 1.84467440737095516160e+19, RZ ;  /* 0x5f80000002090823 */ /* 0x000fe200000000ff */
[----:B------:R-:W-:Y:S06]  /*07e0*/  BRA `(.L_x_7) ;  /* 0x0000000000887947 */ /* 0x000fec0003800000 */
.L_x_6:
[----:B------:R-:W-:-:S04]  /*07f0*/  IADD3 R15, PT, PT, R13, -0xfd, RZ ;  /* 0xffffff030d0f7810 */ /* 0x000fc80007ffe0ff */
[----:B------:R-:W-:-:S13]  /*0800*/  ISETP.GT.U32.AND P0, PT, R15, 0x1, PT ;  /* 0x000000010f00780c */ /* 0x000fda0003f04070 */
[----:B------:R-:W-:Y:S05]  /*0810*/  @P0 BRA `(.L_x_8) ;  /* 0x0000000000780947 */ /* 0x000fea0003800000 */
[----:B------:R-:W-:Y:S01]  /*0820*/  LOP3.LUT R2, R0, 0x7fffff, RZ, 0xc0, !PT ;  /* 0x007fffff00027812 */ /* 0x000fe200078ec0ff */
[----:B------:R-:W-:-:S03]  /*0830*/  IMAD.MOV.U32 R14, RZ, RZ, 0x3 ;  /* 0x00000003ff0e7424 */ /* 0x000fc600078e00ff */
[----:B------:R-:W-:Y:S02]  /*0840*/  LOP3.LUT R2, R2, 0x3f800000, RZ, 0xfc, !PT ;  /* 0x3f80000002027812 */ /* 0x000fe400078efcff */
[----:B------:R-:W-:Y:S02]  /*0850*/  SHF.L.U32 R14, R14, R15, RZ ;  /* 0x0000000f0e0e7219 */ /* 0x000fe400000006ff */
[----:B------:R-:W0:Y:S02]  /*0860*/  MUFU.RCP R9, R2 ;  /* 0x0000000200097308 */ /* 0x000e240000001000 */
[----:B0-----:R-:W-:-:S04]  /*0870*/  FFMA R11, R2, R9, -1 ;  /* 0xbf800000020b7423 */ /* 0x001fc80000000009 */
[----:B------:R-:W-:-:S04]  /*0880*/  FADD.FTZ R12, -R11, -RZ ;  /* 0x800000ff0b0c7221 */ /* 0x000fc80000010100 */
[CCC-:B------:R-:W-:Y:S01]  /*0890*/  FFMA.RM R11, R9.reuse, R12.reuse, R9.reuse ;  /* 0x0000000c090b7223 */ /* 0x1c0fe20000004009 */
[----:B------:R-:W-:-:S04]  /*08a0*/  FFMA.RP R12, R9, R12, R9 ;  /* 0x0000000c090c7223 */ /* 0x000fc80000008009 */
[C---:B------:R-:W-:Y:S02]  /*08b0*/  LOP3.LUT R9, R11.reuse, 0x7fffff, RZ, 0xc0, !PT ;  /* 0x007fffff0b097812 */ /* 0x040fe400078ec0ff */
[----:B------:R-:W-:Y:S02]  /*08c0*/  FSETP.NEU.FTZ.AND P0, PT, R11, R12, PT ;  /* 0x0000000c0b00720b */ /* 0x000fe40003f1d000 */
[----:B------:R-:W-:Y:S02]  /*08d0*/  LOP3.LUT R9, R9, 0x800000, RZ, 0xfc, !PT ;  /* 0x0080000009097812 */ /* 0x000fe400078efcff */
[----:B------:R-:W-:Y:S02]  /*08e0*/  SEL R11, RZ, 0xffffffff, !P0 ;  /* 0xffffffffff0b7807 */ /* 0x000fe40004000000 */
[----:B------:R-:W-:Y:S02]  /*08f0*/  LOP3.LUT R14, R14, R9, RZ, 0xc0, !PT ;  /* 0x000000090e0e7212 */ /* 0x000fe400078ec0ff */
[----:B------:R-:W-:-:S02]  /*0900*/  IADD3 R2, PT, PT, -R11, RZ, RZ ;  /* 0x000000ff0b027210 */ /* 0x000fc40007ffe1ff */
[-C--:B------:R-:W-:Y:S02]  /*0910*/  SHF.R.U32.HI R14, RZ, R15.reuse, R14 ;  /* 0x0000000fff0e7219 */ /* 0x080fe4000001160e */
[----:B------:R-:W-:Y:S02]  /*0920*/  LOP3.LUT P1, RZ, R2, R15, R9, 0xf8, !PT ;  /* 0x0000000f02ff7212 */ /* 0x000fe4000782f809 */
[C---:B------:R-:W-:Y:S02]  /*0930*/  LOP3.LUT P0, RZ, R14.reuse, 0x1, RZ, 0xc0, !PT ;  /* 0x000000010eff7812 */ /* 0x040fe4000780c0ff */
[----:B------:R-:W-:-:S04]  /*0940*/  LOP3.LUT P2, RZ, R14, 0x2, RZ, 0xc0, !PT ;  /* 0x000000020eff7812 */ /* 0x000fc8000784c0ff */
[----:B------:R-:W-:Y:S02]  /*0950*/  PLOP3.LUT P0, PT, P0, P1, P2, 0xe0, 0x0 ;  /* 0x000000000000781c */ /* 0x000fe40000703c20 */
[----:B------:R-:W-:Y:S02]  /*0960*/  LOP3.LUT P1, RZ, R0, 0x7fffff, RZ, 0xc0, !PT ;  /* 0x007fffff00ff7812 */ /* 0x000fe4000782c0ff */
[----:B------:R-:W-:-:S05]  /*0970*/  SEL R2, RZ, 0x1, !P0 ;  /* 0x00000001ff027807 */ /* 0x000fca0004000000 */
[----:B------:R-:W-:-:S05]  /*0980*/  IMAD.MOV R2, RZ, RZ, -R2 ;  /* 0x000000ffff027224 */ /* 0x000fca00078e0a02 */
[----:B------:R-:W-:Y:S02]  /*0990*/  ISETP.GE.AND P0, PT, R2, RZ, PT ;  /* 0x000000ff0200720c */ /* 0x000fe40003f06270 */
[----:B------:R-:W-:-:S04]  /*09a0*/  IADD3 R2, PT, PT, R13, -0xfc, RZ ;  /* 0xffffff040d027810 */ /* 0x000fc80007ffe0ff */
[----:B------:R-:W-:-:S07]  /*09b0*/  SHF.R.U32.HI R9, RZ, R2, R9 ;  /* 0x00000002ff097219 */ /* 0x000fce0000011609 */
[----:B------:R-:W-:-:S05]  /*09c0*/  @!P0 VIADD R9, R9, 0x1 ;  /* 0x0000000109098836 */ /* 0x000fca0000000000 */
[----:B------:R-:W-:-:S04]  /*09d0*/  @!P1 SHF.L.U32 R9, R9, 0x1, RZ ;  /* 0x0000000109099819 */ /* 0x000fc800000006ff */
[----:B------:R-:W-:Y:S01]  /*09e0*/  LOP3.LUT R9, R9, 0x80000000, R0, 0xf8, !PT ;  /* 0x8000000009097812 */ /* 0x000fe200078ef800 */
[----:B------:R-:W-:Y:S06]  /*09f0*/  BRA `(.L_x_7) ;  /* 0x0000000000047947 */ /* 0x000fec0003800000 */
.L_x_8:
[----:B------:R0:W1:Y:S02]  /*0a00*/  MUFU.RCP R9, R0 ;  /* 0x0000000000097308 */ /* 0x0000640000001000 */
.L_x_7:
[----:B------:R-:W-:Y:S05]  /*0a10*/  BSYNC.RECONVERGENT B1 ;  /* 0x0000000000017941 */ /* 0x000fea0003800200 */
.L_x_5:
[----:B------:R-:W-:-:S04]  /*0a20*/  IMAD.MOV.U32 R11, RZ, RZ, 0x0 ;  /* 0x00000000ff0b7424 */ /* 0x000fc800078e00ff */
[----:B01----:R-:W-:Y:S05]  /*0a30*/  RET.REL.NODEC R10 `(_Z20residualSwigluKerneliiPfiiS_iiS_iii) ;  /* 0xfffffff40a707950 */ /* 0x003fea0003c3ffff */
.L_x_9:
        /* <DEDUP_REMOVED lines=12> */
.L_x_74:


//--------------------- .text._Z19batchNormGradKerneliiPfiiS_iiS_ii --------------------------
	.section	.text._Z19batchNormGradKerneliiPfiiS_iiS_ii,"ax",@progbits
	.align	128
        .global         _Z19batchNormGradKerneliiPfiiS_iiS_ii
        .type           _Z19batchNormGradKerneliiPfiiS_iiS_ii,@function
        .size           _Z19batchNormGradKerneliiPfiiS_iiS_ii,(.L_x_75 - _Z19batchNormGradKerneliiPfiiS_iiS_ii)
        .other          _Z19batchNormGradKerneliiPfiiS_iiS_ii,@"STO_CUDA_ENTRY STV_DEFAULT"
_Z19batchNormGradKerneliiPfiiS_iiS_ii:
.text._Z19batchNormGradKerneliiPfiiS_iiS_ii:
[----:B------:R-:W-:Y:S08]  /*0000*/  LDC R1, c[0x0][0x37c] ;  /* 0x0000df00ff017b82 */ /* 0x000ff00000000800 */
[----:B------:R-:W0:Y:S01]  /*0010*/  LDC.64 R2, c[0x0][0x380] ;  /* 0x0000e000ff027b82 */ /* 0x000e220000000a00 */
[----:B------:R-:W1:Y:S01]  /*0020*/  S2R R7, SR_TID.X ;  /* 0x0000000000077919 */ /* 0x000e620000002100 */
[----:B------:R-:W2:Y:S01]  /*0030*/  LDCU.64 UR6, c[0x0][0x390] ;  /* 0x00007200ff0677ac */ /* 0x000ea20008000a00 */
[----:B------:R-:W-:Y:S01]  /*0040*/  IMAD.MOV.U32 R10, RZ, RZ, RZ ;  /* 0x000000ffff0a7224 */ /* 0x000fe200078e00ff */
[----:B------:R-:W3:Y:S04]  /*0050*/  LDCU.64 UR8, c[0x0][0x358] ;  /* 0x00006b00ff0877ac */ /* 0x000ee80008000a00 */
[----:B------:R-:W4:Y:S01]  /*0060*/  S2UR UR4, SR_CTAID.X ;  /* 0x00000000000479c3 */ /* 0x000f220000002500 */
[----:B0-----:R-:W0:Y:S01]  /*0070*/  I2F.U32.RP R0, R2 ;  /* 0x0000000200007306 */ /* 0x001e220000209000 */
[----:B------:R-:W-:-:S02]  /*0080*/  ISETP.NE.U32.AND P2, PT, R2, RZ, PT ;  /* 0x000000ff0200720c */ /* 0x000fc40003f45070 */
[----:B-1----:R-:W-:-:S05]  /*0090*/  ISETP.GE.AND P3, PT, R7, R3, PT ;  /* 0x000000030700720c */ /* 0x002fca0003f66270 */
[----:B0-----:R-:W0:Y:S08]  /*00a0*/  MUFU.RCP R0, R0 ;  /* 0x0000000000007308 */ /* 0x001e300000001000 */
[----:B------:R-:W1:Y:S08]  /*00b0*/  @!P3 LDC.64 R14, c[0x0][0x3a0] ;  /* 0x0000e800ff0ebb82 */ /* 0x000e700000000a00 */
[----:B------:R-:W5:Y:S01]  /*00c0*/  @!P3 LDC.64 R12, c[0x0][0x398] ;  /* 0x0000e600ff0cbb82 */ /* 0x000f620000000a00 */
[----:B0-----:R-:W-:-:S04]  /*00d0*/  IADD3 R4, PT, PT, R0, 0xffffffe, RZ ;  /* 0x0ffffffe00047810 */ /* 0x001fc80007ffe0ff */
[----:B------:R0:W2:Y:S02]  /*00e0*/  F2I.FTZ.U32.TRUNC.NTZ R5, R4 ;  /* 0x0000000400057305 */ /* 0x0000a4000021f000 */
[----:B0-----:R-:W-:Y:S02]  /*00f0*/  HFMA2 R4, -RZ, RZ, 0, 0 ;  /* 0x00000000ff047431 */ /* 0x001fe400000001ff */
[----:B-1----:R-:W-:Y:S02]  /*0100*/  @!P3 IMAD R0, R7, R14, RZ ;  /* 0x0000000e0700b224 */ /* 0x002fe400078e02ff */
[----:B--2---:R-:W-:-:S04]  /*0110*/  IMAD.MOV R9, RZ, RZ, -R5 ;  /* 0x000000ffff097224 */ /* 0x004fc800078e0a05 */
[----:B------:R-:W-:-:S04]  /*0120*/  IMAD R9, R9, R2, RZ ;  /* 0x0000000209097224 */ /* 0x000fc800078e02ff */
[----:B------:R-:W-:-:S04]  /*0130*/  IMAD.HI.U32 R5, R5, R9, R4 ;  /* 0x0000000905057227 */ /* 0x000fc800078e0004 */
[----:B------:R-:W-:Y:S02]  /*0140*/  IMAD R9, R7, UR6, RZ ;  /* 0x0000000607097c24 */ /* 0x000fe4000f8e02ff */
[----:B----4-:R-:W-:-:S04]  /*0150*/  IMAD.HI.U32 R6, R5, UR4, RZ ;  /* 0x0000000405067c27 */ /* 0x010fc8000f8e00ff */
[----:B------:R-:W-:-:S04]  /*0160*/  IMAD.MOV R5, RZ, RZ, -R6 ;  /* 0x000000ffff057224 */ /* 0x000fc800078e0a06 */
[----:B------:R-:W-:-:S05]  /*0170*/  IMAD R5, R2, R5, UR4 ;  /* 0x0000000402057e24 */ /* 0x000fca000f8e0205 */
[----:B------:R-:W-:-:S13]  /*0180*/  ISETP.GE.U32.AND P0, PT, R5, R2, PT ;  /* 0x000000020500720c */ /* 0x000fda0003f06070 */
[----:B------:R-:W-:Y:S01]  /*0190*/  @P0 IADD3 R5, PT, PT, R5, -R2, RZ ;  /* 0x8000000205050210 */ /* 0x000fe20007ffe0ff */
[----:B------:R-:W-:-:S03]  /*01a0*/  @P0 VIADD R6, R6, 0x1 ;  /* 0x0000000106060836 */ /* 0x000fc60000000000 */
[----:B------:R-:W-:Y:S02]  /*01b0*/  ISETP.GE.U32.AND P1, PT, R5, R2, PT ;  /* 0x000000020500720c */ /* 0x000fe40003f26070 */
[----:B------:R-:W0:Y:S11]  /*01c0*/  LDC.64 R4, c[0x0][0x388] ;  /* 0x0000e200ff047b82 */ /* 0x000e360000000a00 */
[----:B------:R-:W-:-:S02]  /*01d0*/  @P1 IADD3 R6, PT, PT, R6, 0x1, RZ ;  /* 0x0000000106061810 */ /* 0x000fc40007ffe0ff */
[----:B------:R-:W-:-:S05]  /*01e0*/  @!P2 LOP3.LUT R6, RZ, R2, RZ, 0x33, !PT ;  /* 0x00000002ff06a212 */ /* 0x000fca00078e33ff */
[----:B------:R-:W-:Y:S02]  /*01f0*/  IMAD.MOV R11, RZ, RZ, -R6 ;  /* 0x000000ffff0b7224 */ /* 0x000fe400078e0a06 */
[----:B------:R-:W-:Y:S02]  /*0200*/  IMAD R9, R6, UR7, R9 ;  /* 0x0000000706097c24 */ /* 0x000fe4000f8e0209 */
[----:B------:R-:W-:Y:S02]  /*0210*/  IMAD R8, R2, R11, UR4 ;  /* 0x0000000402087e24 */ /* 0x000fe4000f8e020b */
[----:B------:R-:W-:Y:S02]  /*0220*/  @!P3 IMAD R11, R6, R15, R0 ;  /* 0x0000000f060bb224 */ /* 0x000fe400078e0200 */
[----:B------:R-:W-:-:S03]  /*0230*/  IMAD.IADD R9, R8, 0x1, R9 ;  /* 0x0000000108097824 */ /* 0x000fc600078e0209 */
[----:B------:R-:W-:Y:S01]  /*0240*/  @!P3 IADD3 R11, PT, PT, R8, R11, RZ ;  /* 0x0000000b080bb210 */ /* 0x000fe20007ffe0ff */
[----:B0-----:R-:W-:Y:S01]  /*0250*/  IMAD.WIDE R4, R9, 0x4, R4 ;  /* 0x0000000409047825 */ /* 0x001fe200078e0204 */
[----:B------:R-:W-:-:S03]  /*0260*/  MOV R9, RZ ;  /* 0x000000ff00097202 */ /* 0x000fc60000000f00 */
[----:B-----5:R-:W-:Y:S01]  /*0270*/  @!P3 IMAD.WIDE R12, R11, 0x4, R12 ;  /* 0x000000040b0cb825 */ /* 0x020fe200078e020c */
[----:B---3--:R-:W2:Y:S04]  /*0280*/  @!P3 LDG.E R10, desc[UR8][R4.64] ;  /* 0x00000008040ab981 */ /* 0x008ea8000c1e1900 */
[----:B------:R-:W3:Y:S01]  /*0290*/  @!P3 LDG.E R9, desc[UR8][R12.64] ;  /* 0x000000080c09b981 */ /* 0x000ee2000c1e1900 */
[----:B------:R-:W-:Y:S01]  /*02a0*/  BSSY.RECONVERGENT B0, `(.L_x_10) ;  /* 0x0000023000007945 */ /* 0x000fe20003800200 */
[-C--:B---3--:R-:W-:Y:S01]  /*02b0*/  FMUL R2, R9, R9.reuse ;  /* 0x0000000909027220 */ /* 0x088fe20000400000 */
[----:B--2---:R-:W-:-:S04]  /*02c0*/  FMUL R0, R10, R9 ;  /* 0x000000090a007220 */ /* 0x004fc80000400000 */
[----:B------:R-:W0:Y:S04]  /*02d0*/  SHFL.DOWN PT, R11, R2, 0x10, 0x1f ;  /* 0x0a001f00020b7f89 */ /* 0x000e2800000e0000 */
[----:B------:R-:W1:Y:S01]  /*02e0*/  SHFL.DOWN PT, R15, R0, 0x10, 0x1f ;  /* 0x0a001f00000f7f89 */ /* 0x000e6200000e0000 */
[----:B0-----:R-:W-:Y:S01]  /*02f0*/  FADD R11, R2, R11 ;  /* 0x0000000b020b7221 */ /* 0x001fe20000000000 */
[----:B-1----:R-:W-:-:S04]  /*0300*/  FADD R15, R0, R15 ;  /* 0x0000000f000f7221 */ /* 0x002fc80000000000 */
        /* <DEDUP_REMOVED lines=14> */
[----:B------:R-:W-:-:S04]  /*03f0*/  LOP3.LUT R0, R7, 0x1f, RZ, 0xc0, !PT ;  /* 0x0000001f07007812 */ /* 0x000fc800078ec0ff */
[----:B------:R-:W-:Y:S01]  /*0400*/  ISETP.NE.AND P0, PT, R0, RZ, PT ;  /* 0x000000ff0000720c */ /* 0x000fe20003f05270 */
[----:B0-----:R-:W-:Y:S01]  /*0410*/  FADD R11, R2, R11 ;  /* 0x0000000b020b7221 */ /* 0x001fe20000000000 */
[----:B-1----:R-:W-:-:S11]  /*0420*/  FADD R15, R12, R15 ;  /* 0x0000000f0c0f7221 */ /* 0x002fd60000000000 */
[----:B------:R-:W-:Y:S05]  /*0430*/  @P0 BRA `(.L_x_11) ;  /* 0x0000000000240947 */ /* 0x000fea0003800000 */
[----:B------:R-:W0:Y:S01]  /*0440*/  S2UR UR6, SR_CgaCtaId ;  /* 0x00000000000679c3 */ /* 0x000e220000008800 */
[----:B------:R-:W-:Y:S01]  /*0450*/  UMOV UR4, 0x400 ;  /* 0x0000040000047882 */ /* 0x000fe20000000000 */
[----:B------:R-:W-:Y:S01]  /*0460*/  SHF.R.U32.HI R2, RZ, 0x3, R7 ;  /* 0x00000003ff027819 */ /* 0x000fe20000011607 */
[----:B------:R-:W-:-:S03]  /*0470*/  UIADD3 UR5, UPT, UPT, UR4, 0x80, URZ ;  /* 0x0000008004057890 */ /* 0x000fc6000fffe0ff */
[----:B------:R-:W-:Y:S01]  /*0480*/  LOP3.LUT R2, R2, 0x7c, RZ, 0xc0, !PT ;  /* 0x0000007c02027812 */ /* 0x000fe200078ec0ff */
[----:B0-----:R-:W-:Y:S02]  /*0490*/  ULEA UR4, UR6, UR4, 0x18 ;  /* 0x0000000406047291 */ /* 0x001fe4000f8ec0ff */
[----:B------:R-:W-:-:S07]  /*04a0*/  ULEA UR5, UR6, UR5, 0x18 ;  /* 0x0000000506057291 */ /* 0x000fce000f8ec0ff */
[----:B------:R0:W-:Y:S04]  /*04b0*/  STS [R2+UR4], R11 ;  /* 0x0000000b02007988 */ /* 0x0001e80008000804 */
[----:B------:R0:W-:Y:S02]  /*04c0*/  STS [R2+UR5], R15 ;  /* 0x0000000f02007988 */ /* 0x0001e40008000805 */
.L_x_11:
[----:B------:R-:W-:Y:S05]  /*04d0*/  BSYNC.RECONVERGENT B0 ;  /* 0x0000000000007941 */ /* 0x000fea0003800200 */
.L_x_10:
[----:B------:R-:W-:Y:S01]  /*04e0*/  BAR.SYNC.DEFER_BLOCKING 0x0 ;  /* 0x0000000000007b1d */ /* 0x000fe20000010000 */
[----:B------:R-:W-:-:S13]  /*04f0*/  ISETP.GT.U32.AND P0, PT, R7, 0x1f, PT ;  /* 0x0000001f0700780c */ /* 0x000fda0003f04070 */
[----:B------:R-:W-:Y:S05]  /*0500*/  @P0 BRA `(.L_x_12) ;  /* 0x0000000400280947 */ /* 0x000fea0003800000 */
[----:B------:R-:W1:Y:S01]  /*0510*/  S2UR UR6, SR_CgaCtaId ;  /* 0x00000000000679c3 */ /* 0x000e620000008800 */
[----:B------:R-:W-:Y:S02]  /*0520*/  UMOV UR4, 0x400 ;  /* 0x0000040000047882 */ /* 0x000fe40000000000 */
[----:B------:R-:W-:Y:S02]  /*0530*/  UIADD3 UR5, UPT, UPT, UR4, 0x80, URZ ;  /* 0x0000008004057890 */ /* 0x000fe4000fffe0ff */
[----:B-1----:R-:W-:Y:S02]  /*0540*/  ULEA UR4, UR6, UR4, 0x18 ;  /* 0x0000000406047291 */ /* 0x002fe4000f8ec0ff */
[----:B------:R-:W-:-:S04]  /*0550*/  ULEA UR5, UR6, UR5, 0x18 ;  /* 0x0000000506057291 */ /* 0x000fc8000f8ec0ff */
[----:B0-----:R-:W-:Y:S01]  /*0560*/  LEA R11, R7, UR4, 0x2 ;  /* 0x00000004070b7c11 */ /* 0x001fe2000f8e10ff */
[----:B------:R-:W-:Y:S01]  /*0570*/  UMOV UR4, 0xffffffff ;  /* 0xffffffff00047882 */ /* 0x000fe20000000000 */
[----:B------:R-:W-:-:S03]  /*0580*/  LEA R0, R0, UR5, 0x2 ;  /* 0x0000000500007c11 */ /* 0x000fc6000f8e10ff */
[----:B------:R0:W1:Y:S04]  /*0590*/  LDS R14, [R11] ;  /* 0x000000000b0e7984 */ /* 0x0000680000000800 */
[----:B------:R0:W2:Y:S01]  /*05a0*/  LDS R2, [R0] ;  /* 0x0000000000027984 */ /* 0x0000a20000000800 */
[----:B------:R-:W-:Y:S05]  /*05b0*/  BRA.DIV UR4, `(.L_x_13) ;  /* 0x0000000604607947 */ /* 0x000fea000b800000 */
[----:B-1----:R-:W1:Y:S04]  /*05c0*/  SHFL.DOWN PT, R15, R14, 0x10, 0x1f ;  /* 0x0a001f000e0f7f89 */ /* 0x002e6800000e0000 */
[----:B--2---:R-:W2:Y:S01]  /*05d0*/  SHFL.DOWN PT, R17, R2, 0x10, 0x1f ;  /* 0x0a001f0002117f89 */ /* 0x004ea200000e0000 */
[----:B-1----:R-:W-:Y:S01]  /*05e0*/  FADD R15, R14, R15 ;  /* 0x0000000f0e0f7221 */ /* 0x002fe20000000000 */
[----:B--2---:R-:W-:-:S04]  /*05f0*/  FADD R17, R2, R17 ;  /* 0x0000001102117221 */ /* 0x004fc80000000000 */
[----:B------:R-:W1:Y:S04]  /*0600*/  SHFL.DOWN PT, R16, R15, 0x8, 0x1f ;  /* 0x09001f000f107f89 */ /* 0x000e6800000e0000 */
[----:B------:R-:W2:Y:S01]  /*0610*/  SHFL.DOWN PT, R18, R17, 0x8, 0x1f ;  /* 0x09001f0011127f89 */ /* 0x000ea200000e0000 */
        /* <DEDUP_REMOVED lines=11> */
[----:B------:R2:W3:Y:S02]  /*06d0*/  SHFL.DOWN PT, R20, R15, 0x1, 0x1f ;  /* 0x08201f000f147f89 */ /* 0x0004e400000e0000 */
[----:B-12---:R-:W-:-:S07]  /*06e0*/  FADD R2, R14, R23 ;  /* 0x000000170e027221 */ /* 0x006fce0000000000 */
.L_x_28:
[----:B------:R-:W-:Y:S01]  /*06f0*/  ISETP.NE.AND P0, PT, R7, RZ, PT ;  /* 0x000000ff0700720c */ /* 0x000fe20003f05270 */
[----:B0--3--:R-:W-:-:S12]  /*0700*/  FADD R0, R15, R20 ;  /* 0x000000140f007221 */ /* 0x009fd80000000000 */
[----:B------:R-:W-:Y:S05]  /*0710*/  @P0 BRA `(.L_x_12) ;  /* 0x0000000000a40947 */ /* 0x000fea0003800000 */
[----:B------:R-:W-:Y:S01]  /*0720*/  I2FP.F32.S32 R3, R3 ;  /* 0x0000000300037245 */ /* 0x000fe20000201400 */
[----:B------:R-:W-:Y:S03]  /*0730*/  BSSY.RECONVERGENT B0, `(.L_x_14) ;  /* 0x000000c000007945 */ /* 0x000fe60003800200 */
[----:B------:R-:W0:Y:S08]  /*0740*/  MUFU.RCP R12, R3 ;  /* 0x00000003000c7308 */ /* 0x000e300000001000 */
[----:B------:R-:W1:Y:S01]  /*0750*/  FCHK P0, R2, R3 ;  /* 0x0000000302007302 */ /* 0x000e620000000000 */
[----:B0-----:R-:W-:-:S04]  /*0760*/  FFMA R11, -R3, R12, 1 ;  /* 0x3f800000030b7423 */ /* 0x001fc8000000010c */
[----:B------:R-:W-:-:S04]  /*0770*/  FFMA R11, R12, R11, R12 ;  /* 0x0000000b0c0b7223 */ /* 0x000fc8000000000c */
[----:B------:R-:W-:-:S04]  /*0780*/  FFMA R12, R2, R11, RZ ;  /* 0x0000000b020c7223 */ /* 0x000fc800000000ff */
[----:B------:R-:W-:-:S04]  /*0790*/  FFMA R13, -R3, R12, R2 ;  /* 0x0000000c030d7223 */ /* 0x000fc80000000102 */
[----:B------:R-:W-:Y:S01]  /*07a0*/  FFMA R11, R11, R13, R12 ;  /* 0x0000000d0b0b7223 */ /* 0x000fe2000000000c */
[----:B-1----:R-:W-:Y:S06]  /*07b0*/  @!P0 BRA `(.L_x_15) ;  /* 0x00000000000c8947 */ /* 0x002fec0003800000 */
[----:B------:R-:W-:-:S07]  /*07c0*/  MOV R12, 0x7e0 ;  /* 0x000007e0000c7802 */ /* 0x000fce0000000f00 */
[----:B------:R-:W-:Y:S05]  /*07d0*/  CALL.REL.NOINC `($__internal_1_$__cuda_sm3x_div_rn_noftz_f32_slowpath) ;  /* 0x0000000400e07944 */ /* 0x000fea0003c00000 */
[----:B------:R-:W-:-:S07]  /*07e0*/  MOV R11, R2 ;  /* 0x00000002000b7202 */ /* 0x000fce0000000f00 */
.L_x_15:
[----:B------:R-:W-:Y:S05]  /*07f0*/  BSYNC.RECONVERGENT B0 ;  /* 0x0000000000007941 */ /* 0x000fea0003800200 */
.L_x_14:
[----:B------:R-:W-:Y:S01]  /*0800*/  FADD R11, R11, 9.9999999392252902908e-09 ;  /* 0x322bcc770b0b7421 */ /* 0x000fe20000000000 */
[----:B------:R-:W0:Y:S01]  /*0810*/  S2UR UR5, SR_CgaCtaId ;  /* 0x00000000000579c3 */ /* 0x000e220000008800 */
[----:B------:R-:W1:Y:S01]  /*0820*/  MUFU.RCP R12, R3 ;  /* 0x00000003000c7308 */ /* 0x000e620000001000 */
[----:B------:R-:W-:Y:S01]  /*0830*/  UMOV UR4, 0x400 ;  /* 0x0000040000047882 */ /* 0x000fe20000000000 */
[----:B------:R-:W-:Y:S01]  /*0840*/  BSSY.RECONVERGENT B0, `(.L_x_16) ;  /* 0x0000012000007945 */ /* 0x000fe20003800200 */
[----:B------:R-:W-:-:S13]  /*0850*/  FSETP.GEU.AND P0, PT, |R11|, 1.175494350822287508e-38, PT ;  /* 0x008000000b00780b */ /* 0x000fda0003f0e200 */
[----:B------:R-:W-:Y:S01]  /*0860*/  @!P0 FMUL R11, R11, 16777216 ;  /* 0x4b8000000b0b8820 */ /* 0x000fe20000400000 */
[----:B-1----:R-:W-:-:S03]  /*0870*/  FFMA R13, -R3, R12, 1 ;  /* 0x3f800000030d7423 */ /* 0x002fc6000000010c */
[----:B------:R-:W1:Y:S01]  /*0880*/  MUFU.RSQ R2, R11 ;  /* 0x0000000b00027308 */ /* 0x000e620000001400 */
[----:B------:R-:W-:Y:S01]  /*0890*/  FFMA R15, R12, R13, R12 ;  /* 0x0000000d0c0f7223 */ /* 0x000fe2000000000c */
[----:B0-----:R-:W-:-:S03]  /*08a0*/  ULEA UR4, UR5, UR4, 0x18 ;  /* 0x0000000405047291 */ /* 0x001fc6000f8ec0ff */
[----:B------:R-:W-:-:S04]  /*08b0*/  FFMA R12, R0, R15, RZ ;  /* 0x0000000f000c7223 */ /* 0x000fc800000000ff */
[----:B------:R-:W-:-:S04]  /*08c0*/  FFMA R13, -R3, R12, R0 ;  /* 0x0000000c030d7223 */ /* 0x000fc80000000100 */
[----:B------:R-:W-:Y:S01]  /*08d0*/  FFMA R12, R15, R13, R12 ;  /* 0x0000000d0f0c7223 */ /* 0x000fe2000000000c */
[----:B-1----:R-:W-:Y:S01]  /*08e0*/  @!P0 FMUL R2, R2, 4096 ;  /* 0x4580000002028820 */ /* 0x002fe20000400000 */
[----:B------:R-:W0:Y:S04]  /*08f0*/  FCHK P0, R0, R3 ;  /* 0x0000000300007302 */ /* 0x000e280000000000 */
[----:B------:R1:W-:Y:S02]  /*0900*/  STS [UR4], R2 ;  /* 0x00000002ff007988 */ /* 0x0003e40008000804 */
[----:B01----:R-:W-:Y:S05]  /*0910*/  @!P0 BRA `(.L_x_17) ;  /* 0x0000000000108947 */ /* 0x003fea0003800000 */
[----:B------:R-:W-:Y:S01]  /*0920*/  IMAD.MOV.U32 R2, RZ, RZ, R0 ;  /* 0x000000ffff027224 */ /* 0x000fe200078e0000 */
[----:B------:R-:W-:-:S07]  /*0930*/  MOV R12, 0x950 ;  /* 0x00000950000c7802 */ /* 0x000fce0000000f00 */
[----:B------:R-:W-:Y:S05]  /*0940*/  CALL.REL.NOINC `($__internal_1_$__cuda_sm3x_div_rn_noftz_f32_slowpath) ;  /* 0x0000000400847944 */ /* 0x000fea0003c00000 */
[----:B------:R-:W-:-:S07]  /*0950*/  MOV R12, R2 ;  /* 0x00000002000c7202 */ /* 0x000fce0000000f00 */
.L_x_17:
[----:B------:R-:W-:Y:S05]  /*0960*/  BSYNC.RECONVERGENT B0 ;  /* 0x0000000000007941 */ /* 0x000fea0003800200 */
.L_x_16:
[----:B------:R-:W0:Y:S01]  /*0970*/  S2UR UR5, SR_CgaCtaId ;  /* 0x00000000000579c3 */ /* 0x000e220000008800 */
[----:B------:R-:W-:Y:S02]  /*0980*/  UMOV UR4, 0x400 ;  /* 0x0000040000047882 */ /* 0x000fe40000000000 */
[----:B0-----:R-:W-:-:S09]  /*0990*/  ULEA UR4, UR5, UR4, 0x18 ;  /* 0x0000000405047291 */ /* 0x001fd2000f8ec0ff */
[----:B------:R1:W-:Y:S03]  /*09a0*/  STS [UR4+0x80], R12 ;  /* 0x0000800cff007988 */ /* 0x0003e60008000804 */
.L_x_12:
[----:B------:R-:W2:Y:S02]  /*09b0*/  LDCU UR4, c[0x0][0x384] ;  /* 0x00007080ff0477ac */ /* 0x000ea40008000800 */
[----:B--2---:R-:W-:Y:S01]  /*09c0*/  ISETP.GE.AND P0, PT, R7, UR4, PT ;  /* 0x0000000407007c0c */ /* 0x004fe2000bf06270 */
[----:B------:R-:W-:Y:S05]  /*09d0*/  WARPSYNC.ALL ;  /* 0x0000000000007948 */ /* 0x000fea0003800000 */
[----:B------:R-:W-:Y:S07]  /*09e0*/  BAR.SYNC.DEFER_BLOCKING 0x0 ;  /* 0x0000000000007b1d */ /* 0x000fee0000010000 */
[----:B------:R-:W-:Y:S05]  /*09f0*/  @P0 EXIT ;  /* 0x000000000000094d */ /* 0x000fea0003800000 */
[----:B------:R-:W2:Y:S01]  /*0a00*/  LDCU.64 UR4, c[0x0][0x3b0] ;  /* 0x00007600ff0477ac */ /* 0x000ea20008000a00 */
[----:B0-----:R-:W0:Y:S01]  /*0a10*/  LDC.64 R2, c[0x0][0x3a8] ;  /* 0x0000ea00ff027b82 */ /* 0x001e220000000a00 */
[----:B--2---:R-:W-:-:S04]  /*0a20*/  IMAD R7, R7, UR4, RZ ;  /* 0x0000000407077c24 */ /* 0x004fc8000f8e02ff */
[----:B------:R-:W-:-:S04]  /*0a30*/  IMAD R7, R6, UR5, R7 ;  /* 0x0000000506077c24 */ /* 0x000fc8000f8e0207 */
[----:B------:R-:W-:-:S04]  /*0a40*/  IMAD.IADD R7, R8, 0x1, R7 ;  /* 0x0000000108077824 */ /* 0x000fc800078e0207 */
[----:B0-----:R-:W-:-:S05]  /*0a50*/  IMAD.WIDE R2, R7, 0x4, R2 ;  /* 0x0000000407027825 */ /* 0x001fca00078e0202 */
[----:B------:R-:W2:Y:S01]  /*0a60*/  LDG.E R11, desc[UR8][R2.64] ;  /* 0x00000008020b7981 */ /* 0x000ea2000c1e1900 */
[----:B------:R-:W0:Y:S01]  /*0a70*/  S2UR UR5, SR_CgaCtaId ;  /* 0x00000000000579c3 */ /* 0x000e220000008800 */
[----:B------:R-:W-:Y:S02]  /*0a80*/  UMOV UR4, 0x400 ;  /* 0x0000040000047882 */ /* 0x000fe40000000000 */
[----:B0-----:R-:W-:-:S09]  /*0a90*/  ULEA UR4, UR5, UR4, 0x18 ;  /* 0x0000000405047291 */ /* 0x001fd2000f8ec0ff */
[----:B------:R-:W0:Y:S04]  /*0aa0*/  LDS R0, [UR4+0x80] ;  /* 0x00008004ff007984 */ /* 0x000e280008000800 */
[----:B------:R-:W3:Y:S01]  /*0ab0*/  LDS R7, [UR4] ;  /* 0x00000004ff077984 */ /* 0x000ee20008000800 */
[----:B0-----:R-:W-:-:S04]  /*0ac0*/  FMUL R0, R0, R9 ;  /* 0x0000000900007220 */ /* 0x001fc80000400000 */
[----:B---3--:R-:W-:-:S04]  /*0ad0*/  FMUL R0, R0, R7 ;  /* 0x0000000700007220 */ /* 0x008fc80000400000 */
[----:B------:R-:W-:-:S04]  /*0ae0*/  FFMA R0, -R7, R0, R10 ;  /* 0x0000000007007223 */ /* 0x000fc8000000010a */
[C---:B--2---:R-:W-:Y:S01]  /*0af0*/  FFMA R11, R7.reuse, R0, R11 ;  /* 0x00000000070b7223 */ /* 0x044fe2000000000b */
[----:B------:R-:W-:-:S04]  /*0b00*/  FMUL R7, R7, R9 ;  /* 0x0000000907077220 */ /* 0x000fc80000400000 */
[----:B------:R-:W-:Y:S04]  /*0b10*/  STG.E desc[UR8][R2.64], R11 ;  /* 0x0000000b02007986 */ /* 0x000fe8000c101908 */
[----:B------:R-:W-:Y:S01]  /*0b20*/  STG.E desc[UR8][R4.64], R7 ;  /* 0x0000000704007986 */ /* 0x000fe2000c101908 */
[----:B------:R-:W-:Y:S05]  /*0b30*/  EXIT ;  /* 0x000000000000794d */ /* 0x000fea0003800000 */
.L_x_13:
[----:B0-----:R-:W-:Y:S01]  /*0b40*/  HFMA2 R11, -RZ, RZ, 0, 1.847743988037109375e-06 ;  /* 0x0000001fff0b7431 */ /* 0x001fe200000001ff */
[----:B-1----:R-:W-:Y:S01]  /*0b50*/  MOV R13, R14 ;  /* 0x0000000e000d7202 */ /* 0x002fe20000000f00 */
[----:B------:R-:W-:Y:S02]  /*0b60*/  IMAD.MOV.U32 R12, RZ, RZ, 0x10 ;  /* 0x00000010ff0c7424 */ /* 0x000fe400078e00ff */
[----:B------:R-:W-:-:S07]  /*0b70*/  IMAD.MOV.U32 R0, RZ, RZ, -0x1 ;  /* 0xffffffffff007424 */ /* 0x000fce00078e00ff */
[----:B--2---:R-:W-:Y:S05]  /*0b80*/  WARPSYNC.COLLECTIVE R0, `(.L_x_18) ;  /* 0x0000000000087348 */ /* 0x004fea0003c00000 */
[----:B------:R0:W1:Y:S02]  /*0b90*/  SHFL.DOWN P0, R20, R13, R12, R11 ;  /* 0x0800000c0d147389 */ /* 0x000064000000000b */
[----:B012---:R-:W-:Y:S05]  /*0ba0*/  ENDCOLLECTIVE ;  /* 0x000000000000791b */ /* 0x007fea0003800000 */
.L_x_18:
[----:B------:R-:W-:Y:S01]  /*0bb0*/  IMAD.MOV.U32 R13, RZ, RZ, R2 ;  /* 0x000000ffff0d7224 */ /* 0x000fe200078e0002 */
[----:B------:R-:W-:-:S07]  /*0bc0*/  MOV R15, R20 ;  /* 0x00000014000f7202 */ /* 0x000fce0000000f00 */
[----:B------:R-:W-:Y:S05]  /*0bd0*/  WARPSYNC.COLLECTIVE R0, `(.L_x_19) ;  /* 0x0000000000087348 */ /* 0x000fea0003c00000 */
[----:B------:R0:W1:Y:S02]  /*0be0*/  SHFL.DOWN P0, R20, R13, R12, R11 ;  /* 0x0800000c0d147389 */ /* 0x000064000000000b */
[----:B01----:R-:W-:Y:S05]  /*0bf0*/  ENDCOLLECTIVE ;  /* 0x000000000000791b */ /* 0x003fea0003800000 */
.L_x_19:
[----:B------:R-:W-:Y:S01]  /*0c00*/  FADD R15, R14, R15 ;  /* 0x0000000f0e0f7221 */ /* 0x000fe20000000000 */
[----:B------:R-:W-:-:S03]  /*0c10*/  HFMA2 R12, -RZ, RZ, 0, 4.76837158203125e-07 ;  /* 0x00000008ff0c7431 */ /* 0x000fc600000001ff */
[----:B------:R-:W-:Y:S01]  /*0c20*/  IMAD.MOV.U32 R13, RZ, RZ, R15 ;  /* 0x000000ffff0d7224 */ /* 0x000fe200078e000f */
[----:B------:R-:W-:-:S07]  /*0c30*/  MOV R17, R20 ;  /* 0x0000001400117202 */ /* 0x000fce0000000f00 */
[----:B------:R-:W-:Y:S05]  /*0c40*/  WARPSYNC.COLLECTIVE R0, `(.L_x_20) ;  /* 0x0000000000087348 */ /* 0x000fea0003c00000 */
[----:B------:R0:W1:Y:S02]  /*0c50*/  SHFL.DOWN P0, R20, R13, R12, R11 ;  /* 0x0800000c0d147389 */ /* 0x000064000000000b */
[----:B01----:R-:W-:Y:S05]  /*0c60*/  ENDCOLLECTIVE ;  /* 0x000000000000791b */ /* 0x003fea0003800000 */
.L_x_20:
[----:B------:R-:W-:-:S04]  /*0c70*/  FADD R17, R2, R17 ;  /* 0x0000001102117221 */ /* 0x000fc80000000000 */
[----:B------:R-:W-:Y:S01]  /*0c80*/  IMAD.MOV.U32 R13, RZ, RZ, R17 ;  /* 0x000000ffff0d7224 */ /* 0x000fe200078e0011 */
[----:B------:R-:W-:-:S07]  /*0c90*/  MOV R16, R20 ;  /* 0x0000001400107202 */ /* 0x000fce0000000f00 */
[----:B------:R-:W-:Y:S05]  /*0ca0*/  WARPSYNC.COLLECTIVE R0, `(.L_x_21) ;  /* 0x0000000000087348 */ /* 0x000fea0003c00000 */
[----:B------:R0:W1:Y:S02]  /*0cb0*/  SHFL.DOWN P0, R20, R13, R12, R11 ;  /* 0x0800000c0d147389 */ /* 0x000064000000000b */
[----:B01----:R-:W-:Y:S05]  /*0cc0*/  ENDCOLLECTIVE ;  /* 0x000000000000791b */ /* 0x003fea0003800000 */
.L_x_21:
[----:B------:R-:W-:-:S05]  /*0cd0*/  FADD R16, R15, R16 ;  /* 0x000000100f107221 */ /* 0x000fca0000000000 */
[----:B------:R-:W-:Y:S01]  /*0ce0*/  MOV R13, R16 ;  /* 0x00000010000d7202 */ /* 0x000fe20000000f00 */
[----:B------:R-:W-:Y:S01]  /*0cf0*/  IMAD.MOV.U32 R12, RZ, RZ, 0x4 ;  /* 0x00000004ff0c7424 */ /* 0x000fe200078e00ff */
[----:B------:R-:W-:-:S07]  /*0d00*/  MOV R18, R20 ;  /* 0x0000001400127202 */ /* 0x000fce0000000f00 */
[----:B------:R-:W-:Y:S05]  /*0d10*/  WARPSYNC.COLLECTIVE R0, `(.L_x_22) ;  /* 0x0000000000087348 */ /* 0x000fea0003c00000 */
[----:B------:R0:W1:Y:S02]  /*0d20*/  SHFL.DOWN P0, R20, R13, R12, R11 ;  /* 0x0800000c0d147389 */ /* 0x000064000000000b */
[----:B01----:R-:W-:Y:S05]  /*0d30*/  ENDCOLLECTIVE ;  /* 0x000000000000791b */ /* 0x003fea0003800000 */
.L_x_22:
[----:B------:R-:W-:-:S05]  /*0d40*/  FADD R18, R17, R18 ;  /* 0x0000001211127221 */ /* 0x000fca0000000000 */
[----:B------:R-:W-:Y:S02]  /*0d50*/  MOV R13, R18 ;  /* 0x00000012000d7202 */ /* 0x000fe40000000f00 */
[----:B------:R-:W-:-:S07]  /*0d60*/  MOV R19, R20 ;  /* 0x0000001400137202 */ /* 0x000fce0000000f00 */
[----:B------:R-:W-:Y:S05]  /*0d70*/  WARPSYNC.COLLECTIVE R0, `(.L_x_23) ;  /* 0x0000000000087348 */ /* 0x000fea0003c00000 */
[----:B------:R0:W1:Y:S02]  /*0d80*/  SHFL.DOWN P0, R20, R13, R12, R11 ;  /* 0x0800000c0d147389 */ /* 0x000064000000000b */
[----:B01----:R-:W-:Y:S05]  /*0d90*/  ENDCOLLECTIVE ;  /* 0x000000000000791b */ /* 0x003fea0003800000 */
.L_x_23:
[----:B------:R-:W-:Y:S01]  /*0da0*/  FADD R19, R16, R19 ;  /* 0x0000001310137221 */ /* 0x000fe20000000000 */
[----:B------:R-:W-:-:S04]  /*0db0*/  HFMA2 R12, -RZ, RZ, 0, 1.1920928955078125e-07 ;  /* 0x00000002ff0c7431 */ /* 0x000fc800000001ff */
[----:B------:R-:W-:Y:S01]  /*0dc0*/  MOV R13, R19 ;  /* 0x00000013000d7202 */ /* 0x000fe20000000f00 */
[----:B------:R-:W-:-:S07]  /*0dd0*/  IMAD.MOV.U32 R21, RZ, RZ, R20 ;  /* 0x000000ffff157224 */ /* 0x000fce00078e0014 */
[----:B------:R-:W-:Y:S05]  /*0de0*/  WARPSYNC.COLLECTIVE R0, `(.L_x_24) ;  /* 0x0000000000087348 */ /* 0x000fea0003c00000 */
[----:B------:R0:W1:Y:S02]  /*0df0*/  SHFL.DOWN P0, R20, R13, R12, R11 ;  /* 0x0800000c0d147389 */ /* 0x000064000000000b */
[----:B01----:R-:W-:Y:S05]  /*0e00*/  ENDCOLLECTIVE ;  /* 0x000000000000791b */ /* 0x003fea0003800000 */
.L_x_24:
[----:B------:R-:W-:-:S05]  /*0e10*/  FADD R21, R18, R21 ;  /* 0x0000001512157221 */ /* 0x000fca0000000000 */
[----:B------:R-:W-:Y:S01]  /*0e20*/  MOV R13, R21 ;  /* 0x00000015000d7202 */ /* 0x000fe20000000f00 */
[----:B------:R-:W-:-:S07]  /*0e30*/  IMAD.MOV.U32 R14, RZ, RZ, R20 ;  /* 0x000000ffff0e7224 */ /* 0x000fce00078e0014 */
[----:B------:R-:W-:Y:S05]  /*0e40*/  WARPSYNC.COLLECTIVE R0, `(.L_x_25) ;  /* 0x0000000000087348 */ /* 0x000fea0003c00000 */
[----:B------:R0:W1:Y:S02]  /*0e50*/  SHFL.DOWN P0, R20, R13, R12, R11 ;  /* 0x0800000c0d147389 */ /* 0x000064000000000b */
[----:B01----:R-:W-:Y:S05]  /*0e60*/  ENDCOLLECTIVE ;  /* 0x000000000000791b */ /* 0x003fea0003800000 */
.L_x_25:
[----:B------:R-:W-:Y:S01]  /*0e70*/  FADD R14, R19, R14 ;  /* 0x0000000e130e7221 */ /* 0x000fe20000000000 */
[----:B------:R-:W-:-:S03]  /*0e80*/  HFMA2 R12, -RZ, RZ, 0, 5.9604644775390625e-08 ;  /* 0x00000001ff0c7431 */ /* 0x000fc600000001ff */
[----:B------:R-:W-:Y:S01]  /*0e90*/  IMAD.MOV.U32 R13, RZ, RZ, R14 ;  /* 0x000000ffff0d7224 */ /* 0x000fe200078e000e */
[----:B------:R-:W-:-:S07]  /*0ea0*/  MOV R2, R20 ;  /* 0x0000001400027202 */ /* 0x000fce0000000f00 */
[----:B------:R-:W-:Y:S05]  /*0eb0*/  WARPSYNC.COLLECTIVE R0, `(.L_x_26) ;  /* 0x0000000000087348 */ /* 0x000fea0003c00000 */
[----:B------:R0:W1:Y:S02]  /*0ec0*/  SHFL.DOWN P0, R20, R13, R12, R11 ;  /* 0x0800000c0d147389 */ /* 0x000064000000000b */
[----:B01----:R-:W-:Y:S05]  /*0ed0*/  ENDCOLLECTIVE ;  /* 0x000000000000791b */ /* 0x003fea0003800000 */
.L_x_26:
[----:B------:R-:W-:-:S04]  /*0ee0*/  FADD R15, R21, R2 ;  /* 0x00000002150f7221 */ /* 0x000fc80000000000 */
[----:B------:R-:W-:Y:S01]  /*0ef0*/  IMAD.MOV.U32 R13, RZ, RZ, R15 ;  /* 0x000000ffff0d7224 */ /* 0x000fe200078e000f */
[----:B------:R-:W-:-:S07]  /*0f00*/  MOV R23, R20 ;  /* 0x0000001400177202 */ /* 0x000fce0000000f00 */
[----:B------:R-:W-:Y:S05]  /*0f10*/  WARPSYNC.COLLECTIVE R0, `(.L_x_27) ;  /* 0x0000000000087348 */ /* 0x000fea0003c00000 */
[----:B------:R0:W1:Y:S02]  /*0f20*/  SHFL.DOWN P0, R20, R13, R12, R11 ;  /* 0x0800000c0d147389 */ /* 0x000064000000000b */
[----:B01----:R-:W-:Y:S05]  /*0f30*/  ENDCOLLECTIVE ;  /* 0x000000000000791b */ /* 0x003fea0003800000 */
.L_x_27:
[----:B------:R-:W-:Y:S01]  /*0f40*/  FADD R2, R14, R23 ;  /* 0x000000170e027221 */ /* 0x000fe20000000000 */
[----:B------:R-:W-:Y:S06]  /*0f50*/  BRA `(.L_x_28) ;  /* 0xfffffff400e47947 */ /* 0x000fec000383ffff */
        .weak           $__internal_1_$__cuda_sm3x_div_rn_noftz_f32_slowpath
        .type           $__internal_1_$__cuda_sm3x_div_rn_noftz_f32_slowpath,@function
        .size           $__internal_1_$__cuda_sm3x_div_rn_noftz_f32_slowpath,(.L_x_75 - $__internal_1_$__cuda_sm3x_div_rn_noftz_f32_slowpath)
$__internal_1_$__cuda_sm3x_div_rn_noftz_f32_slowpath:
[--C-:B------:R-:W-:Y:S01]  /*0f60*/  SHF.R.U32.HI R13, RZ, 0x17, R3.reuse ;  /* 0x00000017ff0d7819 */ /* 0x100fe20000011603 */
[----:B------:R-:W-:Y:S01]  /*0f70*/  BSSY.RECONVERGENT B1, `(.L_x_29) ;  /* 0x0000063000017945 */ /* 0x000fe20003800200 */
[----:B------:R-:W-:Y:S01]  /*0f80*/  SHF.R.U32.HI R11, RZ, 0x17, R2 ;  /* 0x00000017ff0b7819 */ /* 0x000fe20000011602 */
[----:B------:R-:W-:Y:S01]  /*0f90*/  IMAD.MOV.U32 R15, RZ, RZ, R3 ;  /* 0x000000ffff0f7224 */ /* 0x000fe200078e0003 */
[----:B------:R-:W-:Y:S02]  /*0fa0*/  LOP3.LUT R13, R13, 0xff, RZ, 0xc0, !PT ;  /* 0x000000ff0d0d7812 */ /* 0x000fe400078ec0ff */
[----:B------:R-:W-:Y:S02]  /*0fb0*/  LOP3.LUT R18, R11, 0xff, RZ, 0xc0, !PT ;  /* 0x000000ff0b127812 */ /* 0x000fe400078ec0ff */
[----:B------:R-:W-:Y:S02]  /*0fc0*/  IADD3 R16, PT, PT, R13, -0x1, RZ ;  /* 0xffffffff0d107810 */ /* 0x000fe40007ffe0ff */
[----:B------:R-:W-:-:S02]  /*0fd0*/  IADD3 R14, PT, PT, R18, -0x1, RZ ;  /* 0xffffffff120e7810 */ /* 0x000fc40007ffe0ff */
[----:B------:R-:W-:-:S04]  /*0fe0*/  ISETP.GT.U32.AND P0, PT, R16, 0xfd, PT ;  /* 0x000000fd1000780c */ /* 0x000fc80003f04070 */
[----:B------:R-:W-:-:S13]  /*0ff0*/  ISETP.GT.U32.OR P0, PT, R14, 0xfd, P0 ;  /* 0x000000fd0e00780c */ /* 0x000fda0000704470 */
[----:B------:R-:W-:Y:S01]  /*1000*/  @!P0 MOV R11, RZ ;  /* 0x000000ff000b8202 */ /* 0x000fe20000000f00 */
[----:B------:R-:W-:Y:S06]  /*1010*/  @!P0 BRA `(.L_x_30) ;  /* 0x00000000005c8947 */ /* 0x000fec0003800000 */
[----:B------:R-:W-:Y:S02]  /*1020*/  FSETP.GTU.FTZ.AND P0, PT, |R2|, +INF , PT ;  /* 0x7f8000000200780b */ /* 0x000fe40003f1c200 */
[----:B------:R-:W-:-:S04]  /*1030*/  FSETP.GTU.FTZ.AND P1, PT, |R3|, +INF , PT ;  /* 0x7f8000000300780b */ /* 0x000fc80003f3c200 */
[----:B------:R-:W-:-:S13]  /*1040*/  PLOP3.LUT P0, PT, P0, P1, PT, 0xf8, 0x8f ;  /* 0x00000000008f781c */ /* 0x000fda0000703f70 */
[----:B------:R-:W-:Y:S05]  /*1050*/  @P0 BRA `(.L_x_31) ;  /* 0x00000004004c0947 */ /* 0x000fea0003800000 */
[----:B------:R-:W-:-:S13]  /*1060*/  LOP3.LUT P0, RZ, R15, 0x7fffffff, R2, 0xc8, !PT ;  /* 0x7fffffff0fff7812 */ /* 0x000fda000780c802 */
[----:B------:R-:W-:Y:S05]  /*1070*/  @!P0 BRA `(.L_x_32) ;  /* 0x00000004003c8947 */ /* 0x000fea0003800000 */
[C---:B------:R-:W-:Y:S02]  /*1080*/  FSETP.NEU.FTZ.AND P1, PT, |R2|.reuse, +INF , PT ;  /* 0x7f8000000200780b */ /* 0x040fe40003f3d200 */
[----:B------:R-:W-:Y:S02]  /*1090*/  FSETP.NEU.FTZ.AND P2, PT, |R3|, +INF , PT ;  /* 0x7f8000000300780b */ /* 0x000fe40003f5d200 */
[----:B------:R-:W-:-:S11]  /*10a0*/  FSETP.NEU.FTZ.AND P0, PT, |R2|, +INF , PT ;  /* 0x7f8000000200780b */ /* 0x000fd60003f1d200 */
[----:B------:R-:W-:Y:S05]  /*10b0*/  @!P2 BRA !P1, `(.L_x_32) ;  /* 0x00000004002ca947 */ /* 0x000fea0004800000 */
[----:B------:R-:W-:-:S04]  /*10c0*/  LOP3.LUT P1, RZ, R2, 0x7fffffff, RZ, 0xc0, !PT ;  /* 0x7fffffff02ff7812 */ /* 0x000fc8000782c0ff */
[----:B------:R-:W-:-:S13]  /*10d0*/  PLOP3.LUT P1, PT, P2, P1, PT, 0x2f, 0xf2 ;  /* 0x0000000000f2781c */ /* 0x000fda0001722577 */
[----:B------:R-:W-:Y:S05]  /*10e0*/  @P1 BRA `(.L_x_33) ;  /* 0x0000000400181947 */ /* 0x000fea0003800000 */
[----:B------:R-:W-:-:S04]  /*10f0*/  LOP3.LUT P1, RZ, R15, 0x7fffffff, RZ, 0xc0, !PT ;  /* 0x7fffffff0fff7812 */ /* 0x000fc8000782c0ff */
[----:B------:R-:W-:-:S13]  /*1100*/  PLOP3.LUT P0, PT, P0, P1, PT, 0x2f, 0xf2 ;  /* 0x0000000000f2781c */ /* 0x000fda0000702577 */
[----:B------:R-:W-:Y:S05]  /*1110*/  @P0 BRA `(.L_x_34) ;  /* 0x0000000400000947 */ /* 0x000fea0003800000 */
[----:B------:R-:W-:Y:S02]  /*1120*/  ISETP.GE.AND P0, PT, R14, RZ, PT ;  /* 0x000000ff0e00720c */ /* 0x000fe40003f06270 */
[----:B------:R-:W-:-:S11]  /*1130*/  ISETP.GE.AND P1, PT, R16, RZ, PT ;  /* 0x000000ff1000720c */ /* 0x000fd60003f26270 */
[----:B------:R-:W-:Y:S01]  /*1140*/  @P0 MOV R11, RZ ;  /* 0x000000ff000b0202 */ /* 0x000fe20000000f00 */
[----:B------:R-:W-:Y:S02]  /*1150*/  @!P0 IMAD.MOV.U32 R11, RZ, RZ, -0x40 ;  /* 0xffffffc0ff0b8424 */ /* 0x000fe400078e00ff */
[----:B------:R-:W-:Y:S01]  /*1160*/  @!P0 FFMA R2, R2, 1.84467440737095516160e+19, RZ ;  /* 0x5f80000002028823 */ /* 0x000fe200000000ff */
[----:B------:R-:W-:Y:S02]  /*1170*/  @!P1 FFMA R15, R3, 1.84467440737095516160e+19, RZ ;  /* 0x5f800000030f9823 */ /* 0x000fe400000000ff */
[----:B------:R-:W-:-:S07]  /*1180*/  @!P1 IADD3 R11, PT, PT, R11, 0x40, RZ ;  /* 0x000000400b0b9810 */ /* 0x000fce0007ffe0ff */
.L_x_30:
[----:B------:R-:W-:Y:S01]  /*1190*/  LEA R14, R13, 0xc0800000, 0x17 ;  /* 0xc08000000d0e7811 */ /* 0x000fe200078eb8ff */
[----:B------:R-:W-:Y:S03]  /*11a0*/  BSSY.RECONVERGENT B2, `(.L_x_35) ;  /* 0x0000036000027945 */ /* 0x000fe60003800200 */
[----:B------:R-:W-:Y:S01]  /*11b0*/  IADD3 R16, PT, PT, -R14, R15, RZ ;  /* 0x0000000f0e107210 */ /* 0x000fe20007ffe1ff */
[----:B------:R-:W-:-:S03]  /*11c0*/  VIADD R14, R18, 0xffffff81 ;  /* 0xffffff81120e7836 */ /* 0x000fc60000000000 */
[----:B------:R-:W0:Y:S01]  /*11d0*/  MUFU.RCP R15, R16 ;  /* 0x00000010000f7308 */ /* 0x000e220000001000 */
[----:B------:R-:W-:Y:S01]  /*11e0*/  FADD.FTZ R17, -R16, -RZ ;  /* 0x800000ff10117221 */ /* 0x000fe20000010100 */
[C---:B------:R-:W-:Y:S01]  /*11f0*/  IMAD R2, R14.reuse, -0x800000, R2 ;  /* 0xff8000000e027824 */ /* 0x040fe200078e0202 */
[----:B------:R-:W-:-:S04]  /*1200*/  IADD3 R14, PT, PT, R14, 0x7f, -R13 ;  /* 0x0000007f0e0e7810 */ /* 0x000fc80007ffe80d */
[----:B------:R-:W-:Y:S01]  /*1210*/  IADD3 R14, PT, PT, R14, R11, RZ ;  /* 0x0000000b0e0e7210 */ /* 0x000fe20007ffe0ff */
[----:B0-----:R-:W-:-:S04]  /*1220*/  FFMA R18, R15, R17, 1 ;  /* 0x3f8000000f127423 */ /* 0x001fc80000000011 */
[----:B------:R-:W-:-:S04]  /*1230*/  FFMA R15, R15, R18, R15 ;  /* 0x000000120f0f7223 */ /* 0x000fc8000000000f */
[----:B------:R-:W-:-:S04]  /*1240*/  FFMA R18, R2, R15, RZ ;  /* 0x0000000f02127223 */ /* 0x000fc800000000ff */
[----:B------:R-:W-:-:S04]  /*1250*/  FFMA R19, R17, R18, R2 ;  /* 0x0000001211137223 */ /* 0x000fc80000000002 */
[----:B------:R-:W-:-:S04]  /*1260*/  FFMA R18, R15, R19, R18 ;  /* 0x000000130f127223 */ /* 0x000fc80000000012 */
[----:B------:R-:W-:-:S04]  /*1270*/  FFMA R17, R17, R18, R2 ;  /* 0x0000001211117223 */ /* 0x000fc80000000002 */
[----:B------:R-:W-:-:S05]  /*1280*/  FFMA R2, R15, R17, R18 ;  /* 0x000000110f027223 */ /* 0x000fca0000000012 */
[----:B------:R-:W-:-:S04]  /*1290*/  SHF.R.U32.HI R13, RZ, 0x17, R2 ;  /* 0x00000017ff0d7819 */ /* 0x000fc80000011602 */
[----:B------:R-:W-:-:S04]  /*12a0*/  LOP3.LUT R13, R13, 0xff, RZ, 0xc0, !PT ;  /* 0x000000ff0d0d7812 */ /* 0x000fc800078ec0ff */
[----:B------:R-:W-:-:S05]  /*12b0*/  IADD3 R19, PT, PT, R13, R14, RZ ;  /* 0x0000000e0d137210 */ /* 0x000fca0007ffe0ff */
[----:B------:R-:W-:-:S05]  /*12c0*/  VIADD R11, R19, 0xffffffff ;  /* 0xffffffff130b7836 */ /* 0x000fca0000000000 */
[----:B------:R-:W-:-:S13]  /*12d0*/  ISETP.GE.U32.AND P0, PT, R11, 0xfe, PT ;  /* 0x000000fe0b00780c */ /* 0x000fda0003f06070 */
[----:B------:R-:W-:Y:S05]  /*12e0*/  @!P0 BRA `(.L_x_36) ;  /* 0x0000000000808947 */ /* 0x000fea0003800000 */
[----:B------:R-:W-:-:S13]  /*12f0*/  ISETP.GT.AND P0, PT, R19, 0xfe, PT ;  /* 0x000000fe1300780c */ /* 0x000fda0003f04270 */
[----:B------:R-:W-:Y:S05]  /*1300*/  @P0 BRA `(.L_x_37) ;  /* 0x00000000006c0947 */ /* 0x000fea0003800000 */
[----:B------:R-:W-:-:S13]  /*1310*/  ISETP.GE.AND P0, PT, R19, 0x1, PT ;  /* 0x000000011300780c */ /* 0x000fda0003f06270 */
[----:B------:R-:W-:Y:S05]  /*1320*/  @P0 BRA `(.L_x_38) ;  /* 0x0000000000740947 */ /* 0x000fea0003800000 */
[----:B------:R-:W-:Y:S02]  /*1330*/  ISETP.GE.AND P0, PT, R19, -0x18, PT ;  /* 0xffffffe81300780c */ /* 0x000fe40003f06270 */
[----:B------:R-:W-:-:S11]  /*1340*/  LOP3.LUT R2, R2, 0x80000000, RZ, 0xc0, !PT ;  /* 0x8000000002027812 */ /* 0x000fd600078ec0ff */
[----:B------:R-:W-:Y:S05]  /*1350*/  @!P0 BRA `(.L_x_38) ;  /* 0x0000000000688947 */ /* 0x000fea0003800000 */
[-CC-:B------:R-:W-:Y:S01]  /*1360*/  FFMA.RZ R11, R15, R17.reuse, R18.reuse ;  /* 0x000000110f0b7223 */ /* 0x180fe2000000c012 */
[----:B------:R-:W-:Y:S01]  /*1370*/  IADD3 R16, PT, PT, R19, 0x20, RZ ;  /* 0x0000002013107810 */ /* 0x000fe20007ffe0ff */
[-CC-:B------:R-:W-:Y:S01]  /*1380*/  FFMA.RM R14, R15, R17.reuse, R18.reuse ;  /* 0x000000110f0e7223 */ /* 0x180fe20000004012 */
[----:B------:R-:W-:Y:S02]  /*1390*/  ISETP.NE.AND P2, PT, R19, RZ, PT ;  /* 0x000000ff1300720c */ /* 0x000fe40003f45270 */
[----:B------:R-:W-:Y:S01]  /*13a0*/  LOP3.LUT R13, R11, 0x7fffff, RZ, 0xc0, !PT ;  /* 0x007fffff0b0d7812 */ /* 0x000fe200078ec0ff */
[----:B------:R-:W-:Y:S01]  /*13b0*/  FFMA.RP R11, R15, R17, R18 ;  /* 0x000000110f0b7223 */ /* 0x000fe20000008012 */
[----:B------:R-:W-:Y:S02]  /*13c0*/  ISETP.NE.AND P1, PT, R19, RZ, PT ;  /* 0x000000ff1300720c */ /* 0x000fe40003f25270 */
[----:B------:R-:W-:Y:S02]  /*13d0*/  LOP3.LUT R13, R13, 0x800000, RZ, 0xfc, !PT ;  /* 0x008000000d0d7812 */ /* 0x000fe400078efcff */
[----:B------:R-:W-:-:S02]  /*13e0*/  IADD3 R15, PT, PT, -R19, RZ, RZ ;  /* 0x000000ff130f7210 */ /* 0x000fc40007ffe1ff */
[----:B------:R-:W-:Y:S02]  /*13f0*/  SHF.L.U32 R16, R13, R16, RZ ;  /* 0x000000100d107219 */ /* 0x000fe400000006ff */
[----:B------:R-:W-:Y:S02]  /*1400*/  FSETP.NEU.FTZ.AND P0, PT, R11, R14, PT ;  /* 0x0000000e0b00720b */ /* 0x000fe40003f1d000 */
[----:B------:R-:W-:Y:S02]  /*1410*/  SEL R14, R15, RZ, P2 ;  /* 0x000000ff0f0e7207 */ /* 0x000fe40001000000 */
[----:B------:R-:W-:Y:S02]  /*1420*/  ISETP.NE.AND P1, PT, R16, RZ, P1 ;  /* 0x000000ff1000720c */ /* 0x000fe40000f25270 */
[----:B------:R-:W-:Y:S02]  /*1430*/  SHF.R.U32.HI R14, RZ, R14, R13 ;  /* 0x0000000eff0e7219 */ /* 0x000fe4000001160d */
[----:B------:R-:W-:-:S02]  /*1440*/  PLOP3.LUT P0, PT, P0, P1, PT, 0xf8, 0x8f ;  /* 0x00000000008f781c */ /* 0x000fc40000703f70 */
[----:B------:R-:W-:Y:S02]  /*1450*/  SHF.R.U32.HI R16, RZ, 0x1, R14 ;  /* 0x00000001ff107819 */ /* 0x000fe4000001160e */
[----:B------:R-:W-:-:S04]  /*1460*/  SEL R11, RZ, 0x1, !P0 ;  /* 0x00000001ff0b7807 */ /* 0x000fc80004000000 */
[----:B------:R-:W-:-:S04]  /*1470*/  LOP3.LUT R11, R11, 0x1, R16, 0xf8, !PT ;  /* 0x000000010b0b7812 */ /* 0x000fc800078ef810 */
[----:B------:R-:W-:-:S05]  /*1480*/  LOP3.LUT R11, R11, R14, RZ, 0xc0, !PT ;  /* 0x0000000e0b0b7212 */ /* 0x000fca00078ec0ff */
[----:B------:R-:W-:-:S05]  /*1490*/  IMAD.IADD R11, R16, 0x1, R11 ;  /* 0x00000001100b7824 */ /* 0x000fca00078e020b */
[----:B------:R-:W-:Y:S01]  /*14a0*/  LOP3.LUT R2, R11, R2, RZ, 0xfc, !PT ;  /* 0x000000020b027212 */ /* 0x000fe200078efcff */
[----:B------:R-:W-:Y:S06]  /*14b0*/  BRA `(.L_x_38) ;  /* 0x0000000000107947 */ /* 0x000fec0003800000 */
.L_x_37:
[----:B------:R-:W-:-:S04]  /*14c0*/  LOP3.LUT R2, R2, 0x80000000, RZ, 0xc0, !PT ;  /* 0x8000000002027812 */ /* 0x000fc800078ec0ff */
[----:B------:R-:W-:Y:S01]  /*14d0*/  LOP3.LUT R2, R2, 0x7f800000, RZ, 0xfc, !PT ;  /* 0x7f80000002027812 */ /* 0x000fe200078efcff */
[----:B------:R-:W-:Y:S06]  /*14e0*/  BRA `(.L_x_38) ;  /* 0x0000000000047947 */ /* 0x000fec0003800000 */
.L_x_36:
[----:B------:R-:W-:-:S07]  /*14f0*/  LEA R2, R14, R2, 0x17 ;  /* 0x000000020e027211 */ /* 0x000fce00078eb8ff */
.L_x_38:
[----:B------:R-:W-:Y:S05]  /*1500*/  BSYNC.RECONVERGENT B2 ;  /* 0x0000000000027941 */ /* 0x000fea0003800200 */
.L_x_35:
[----:B------:R-:W-:Y:S05]  /*1510*/  BRA `(.L_x_39) ;  /* 0x0000000000207947 */ /* 0x000fea0003800000 */
.L_x_34:
[----:B------:R-:W-:-:S04]  /*1520*/  LOP3.LUT R2, R15, 0x80000000, R2, 0x48, !PT ;  /* 0x800000000f027812 */ /* 0x000fc800078e4802 */
[----:B------:R-:W-:Y:S01]  /*1530*/  LOP3.LUT R2, R2, 0x7f800000, RZ, 0xfc, !PT ;  /* 0x7f80000002027812 */ /* 0x000fe200078efcff */
[----:B------:R-:W-:Y:S06]  /*1540*/  BRA `(.L_x_39) ;  /* 0x0000000000147947 */ /* 0x000fec0003800000 */
.L_x_33:
[----:B------:R-:W-:Y:S01]  /*1550*/  LOP3.LUT R2, R15, 0x80000000, R2, 0x48, !PT ;  /* 0x800000000f027812 */ /* 0x000fe200078e4802 */
[----:B------:R-:W-:Y:S06]  /*1560*/  BRA `(.L_x_39) ;  /* 0x00000000000c7947 */ /* 0x000fec0003800000 */
.L_x_32:
[----:B------:R-:W0:Y:S01]  /*1570*/  MUFU.RSQ R2, -QNAN ;  /* 0xffc0000000027908 */ /* 0x000e220000001400 */
[----:B------:R-:W-:Y:S05]  /*1580*/  BRA `(.L_x_39) ;  /* 0x0000000000047947 */ /* 0x000fea0003800000 */
.L_x_31:
[----:B------:R-:W-:-:S07]  /*1590*/  FADD.FTZ R2, R2, R3 ;  /* 0x0000000302027221 */ /* 0x000fce0000010000 */
.L_x_39:
[----:B------:R-:W-:Y:S05]  /*15a0*/  BSYNC.RECONVERGENT B1 ;  /* 0x0000000000017941 */ /* 0x000fea0003800200 */
.L_x_29:
[----:B------:R-:W-:-:S04]  /*15b0*/  HFMA2 R13, -RZ, RZ, 0, 0 ;  /* 0x00000000ff0d7431 */ /* 0x000fc800000001ff */
[----:B0-----:R-:W-:Y:S05]  /*15c0*/  RET.REL.NODEC R12 `(_Z19batchNormGradKerneliiPfiiS_iiS_ii) ;  /* 0xffffffe80c8c7950 */ /* 0x001fea0003c3ffff */
.L_x_40:
        /* <DEDUP_REMOVED lines=11> */
.L_x_75:


//--------------------- .text._Z15batchNormKerneliiPKfiiPfii --------------------------
	.section	.text._Z15batchNormKerneliiPKfiiPfii,"ax",@progbits
	.align	128
        .global         _Z15batchNormKerneliiPKfiiPfii
        .type           _Z15batchNormKerneliiPKfiiPfii,@function
        .size           _Z15batchNormKerneliiPKfiiPfii,(.L_x_76 - _Z15batchNormKerneliiPKfiiPfii)
        .other          _Z15batchNormKerneliiPKfiiPfii,@"STO_CUDA_ENTRY STV_DEFAULT"
_Z15batchNormKerneliiPKfiiPfii:
.text._Z15batchNormKerneliiPKfiiPfii:
[----:B------:R-:W-:Y:S08]  /*0000*/  LDC R1, c[0x0][0x37c] ;  /* 0x0000df00ff017b82 */ /* 0x000ff00000000800 */
[----:B------:R-:W0:Y:S01]  /*0010*/  LDC.64 R2, c[0x0][0x380] ;  /* 0x0000e000ff027b82 */ /* 0x000e220000000a00 */
[----:B------:R-:W1:Y:S01]  /*0020*/  S2R R4, SR_TID.X ;  /* 0x0000000000047919 */ /* 0x000e620000002100 */
[----:B------:R-:W-:Y:S01]  /*0030*/  HFMA2 R6, -RZ, RZ, 0, 0 ;  /* 0x00000000ff067431 */ /* 0x000fe200000001ff */
[----:B------:R-:W2:Y:S05]  /*0040*/  LDCU.64 UR6, c[0x0][0x358] ;  /* 0x00006b00ff0677ac */ /* 0x000eaa0008000a00 */
[----:B------:R-:W3:Y:S01]  /*0050*/  S2UR UR4, SR_CTAID.X ;  /* 0x00000000000479c3 */ /* 0x000ee20000002500 */
[----:B0-----:R-:W0:Y:S01]  /*0060*/  I2F.U32.RP R0, R2 ;  /* 0x0000000200007306 */ /* 0x001e220000209000 */
[----:B------:R-:W-:-:S02]  /*0070*/  ISETP.NE.U32.AND P2, PT, R2, RZ, PT ;  /* 0x000000ff0200720c */ /* 0x000fc40003f45070 */
[----:B-1----:R-:W-:-:S05]  /*0080*/  ISETP.GE.U32.AND P3, PT, R4, R3, PT ;  /* 0x000000030400720c */ /* 0x002fca0003f66070 */
[----:B0-----:R-:W0:Y:S08]  /*0090*/  MUFU.RCP R0, R0 ;  /* 0x0000000000007308 */ /* 0x001e300000001000 */
[----:B------:R-:W1:Y:S08]  /*00a0*/  @!P3 LDC.64 R10, c[0x0][0x390] ;  /* 0x0000e400ff0abb82 */ /* 0x000e700000000a00 */
[----:B------:R-:W4:Y:S01]  /*00b0*/  @!P3 LDC.64 R8, c[0x0][0x388] ;  /* 0x0000e200ff08bb82 */ /* 0x000f220000000a00 */
[----:B0-----:R-:W-:-:S06]  /*00c0*/  VIADD R7, R0, 0xffffffe ;  /* 0x0ffffffe00077836 */ /* 0x001fcc0000000000 */
[----:B------:R-:W0:Y:S01]  /*00d0*/  F2I.FTZ.U32.TRUNC.NTZ R7, R7 ;  /* 0x0000000700077305 */ /* 0x000e22000021f000 */
[----:B-1----:R-:W-:Y:S02]  /*00e0*/  @!P3 IMAD R0, R4, R10, RZ ;  /* 0x0000000a0400b224 */ /* 0x002fe400078e02ff */
[----:B0-----:R-:W-:-:S04]  /*00f0*/  IMAD.MOV R5, RZ, RZ, -R7 ;  /* 0x000000ffff057224 */ /* 0x001fc800078e0a07 */
[----:B------:R-:W-:-:S04]  /*0100*/  IMAD R5, R5, R2, RZ ;  /* 0x0000000205057224 */ /* 0x000fc800078e02ff */
[----:B------:R-:W-:-:S06]  /*0110*/  IMAD.HI.U32 R6, R7, R5, R6 ;  /* 0x0000000507067227 */ /* 0x000fcc00078e0006 */
[----:B---3--:R-:W-:-:S04]  /*0120*/  IMAD.HI.U32 R6, R6, UR4, RZ ;  /* 0x0000000406067c27 */ /* 0x008fc8000f8e00ff */
[----:B------:R-:W-:-:S04]  /*0130*/  IMAD.MOV R5, RZ, RZ, -R6 ;  /* 0x000000ffff057224 */ /* 0x000fc800078e0a06 */
[----:B------:R-:W-:-:S05]  /*0140*/  IMAD R5, R2, R5, UR4 ;  /* 0x0000000402057e24 */ /* 0x000fca000f8e0205 */
[----:B------:R-:W-:-:S13]  /*0150*/  ISETP.GE.U32.AND P0, PT, R5, R2, PT ;  /* 0x000000020500720c */ /* 0x000fda0003f06070 */
[----:B------:R-:W-:Y:S01]  /*0160*/  @P0 IMAD.IADD R5, R5, 0x1, -R2 ;  /* 0x0000000105050824 */ /* 0x000fe200078e0a02 */
[----:B------:R-:W-:-:S04]  /*0170*/  @P0 IADD3 R6, PT, PT, R6, 0x1, RZ ;  /* 0x0000000106060810 */ /* 0x000fc80007ffe0ff */
[----:B------:R-:W-:-:S13]  /*0180*/  ISETP.GE.U32.AND P1, PT, R5, R2, PT ;  /* 0x000000020500720c */ /* 0x000fda0003f26070 */
[----:B------:R-:W-:Y:S01]  /*0190*/  @P1 VIADD R6, R6, 0x1 ;  /* 0x0000000106061836 */ /* 0x000fe20000000000 */
[----:B------:R-:W-:-:S05]  /*01a0*/  @!P2 LOP3.LUT R6, RZ, R2, RZ, 0x33, !PT ;  /* 0x00000002ff06a212 */ /* 0x000fca00078e33ff */
[----:B------:R-:W-:-:S04]  /*01b0*/  IMAD.MOV R5, RZ, RZ, -R6 ;  /* 0x000000ffff057224 */ /* 0x000fc800078e0a06 */
[----:B------:R-:W-:Y:S02]  /*01c0*/  IMAD R2, R2, R5, UR4 ;  /* 0x0000000402027e24 */ /* 0x000fe4000f8e0205 */
[----:B------:R-:W-:-:S05]  /*01d0*/  @!P3 IMAD R5, R6, R11, R0 ;  /* 0x0000000b0605b224 */ /* 0x000fca00078e0200 */
[----:B------:R-:W-:Y:S01]  /*01e0*/  @!P3 IADD3 R7, PT, PT, R2, R5, RZ ;  /* 0x000000050207b210 */ /* 0x000fe20007ffe0ff */
[----:B------:R-:W-:-:S04]  /*01f0*/  IMAD.MOV.U32 R5, RZ, RZ, RZ ;  /* 0x000000ffff057224 */ /* 0x000fc800078e00ff */
[----:B----4-:R-:W-:-:S05]  /*0200*/  @!P3 IMAD.WIDE.U32 R8, R7, 0x4, R8 ;  /* 0x000000040708b825 */ /* 0x010fca00078e0008 */
[----:B--2---:R-:W2:Y:S01]  /*0210*/  @!P3 LDG.E R5, desc[UR6][R8.64] ;  /* 0x000000060805b981 */ /* 0x004ea2000c1e1900 */
[----:B------:R-:W-:Y:S01]  /*0220*/  ISETP.GT.U32.AND P1, PT, R4, 0x1f, PT ;  /* 0x0000001f0400780c */ /* 0x000fe20003f24070 */
[----:B--2---:R-:W-:-:S05]  /*0230*/  FMUL R7, R5, R5 ;  /* 0x0000000505077220 */ /* 0x004fca0000400000 */
[----:B------:R-:W0:Y:S02]  /*0240*/  SHFL.DOWN PT, R0, R7, 0x10, 0x1f ;  /* 0x0a001f0007007f89 */ /* 0x000e2400000e0000 */
[----:B0-----:R-:W-:-:S05]  /*0250*/  FADD R10, R7, R0 ;  /* 0x00000000070a7221 */ /* 0x001fca0000000000 */
[----:B------:R-:W0:Y:S02]  /*0260*/  SHFL.DOWN PT, R11, R10, 0x8, 0x1f ;  /* 0x09001f000a0b7f89 */ /* 0x000e2400000e0000 */
[----:B0-----:R-:W-:-:S05]  /*0270*/  FADD R11, R10, R11 ;  /* 0x0000000b0a0b7221 */ /* 0x001fca0000000000 */
[----:B------:R-:W0:Y:S02]  /*0280*/  SHFL.DOWN PT, R0, R11, 0x4, 0x1f ;  /* 0x08801f000b007f89 */ /* 0x000e2400000e0000 */
[----:B0-----:R-:W-:Y:S01]  /*0290*/  FADD R12, R11, R0 ;  /* 0x000000000b0c7221 */ /* 0x001fe20000000000 */
[----:B------:R-:W-:-:S04]  /*02a0*/  LOP3.LUT R0, R4, 0x1f, RZ, 0xc0, !PT ;  /* 0x0000001f04007812 */ /* 0x000fc800078ec0ff */
[----:B------:R-:W0:Y:S01]  /*02b0*/  SHFL.DOWN PT, R13, R12, 0x2, 0x1f ;  /* 0x08401f000c0d7f89 */ /* 0x000e2200000e0000 */
[----:B------:R-:W-:-:S13]  /*02c0*/  ISETP.NE.AND P0, PT, R0, RZ, PT ;  /* 0x000000ff0000720c */ /* 0x000fda0003f05270 */
[----:B------:R-:W1:Y:S01]  /*02d0*/  @!P0 S2R R14, SR_CgaCtaId ;  /* 0x00000000000e8919 */ /* 0x000e620000008800 */
[----:B------:R-:W-:Y:S02]  /*02e0*/  @!P0 MOV R9, 0x400 ;  /* 0x0000040000098802 */ /* 0x000fe40000000f00 */
[----:B------:R-:W-:-:S04]  /*02f0*/  @!P0 SHF.R.U32.HI R7, RZ, 0x3, R4 ;  /* 0x00000003ff078819 */ /* 0x000fc80000011604 */
[----:B------:R-:W-:Y:S01]  /*0300*/  @!P0 LOP3.LUT R7, R7, 0x7c, RZ, 0xc0, !PT ;  /* 0x0000007c07078812 */ /* 0x000fe200078ec0ff */
[----:B0-----:R-:W-:-:S05]  /*0310*/  FADD R13, R12, R13 ;  /* 0x0000000d0c0d7221 */ /* 0x001fca0000000000 */
[----:B------:R-:W0:Y:S01]  /*0320*/  SHFL.DOWN PT, R8, R13, 0x1, 0x1f ;  /* 0x08201f000d087f89 */ /* 0x000e2200000e0000 */
[----:B-1----:R-:W-:-:S05]  /*0330*/  @!P0 LEA R10, R14, R9, 0x18 ;  /* 0x000000090e0a8211 */ /* 0x002fca00078ec0ff */
[----:B------:R-:W-:Y:S02]  /*0340*/  @!P0 IMAD.IADD R7, R7, 0x1, R10 ;  /* 0x0000000107078824 */ /* 0x000fe400078e020a */
[----:B0-----:R-:W-:-:S05]  /*0350*/  FADD R8, R13, R8 ;  /* 0x000000080d087221 */ /* 0x001fca0000000000 */
[----:B------:R0:W-:Y:S01]  /*0360*/  @!P0 STS [R7], R8 ;  /* 0x0000000807008388 */ /* 0x0001e20000000800 */
[----:B------:R-:W-:Y:S06]  /*0370*/  BAR.SYNC.DEFER_BLOCKING 0x0 ;  /* 0x0000000000007b1d */ /* 0x000fec0000010000 */
[----:B------:R-:W-:Y:S05]  /*0380*/  @P1 BRA `(.L_x_41) ;  /* 0x0000000000a41947 */ /* 0x000fea0003800000 */
[----:B------:R-:W1:Y:S01]  /*0390*/  S2UR UR5, SR_CgaCtaId ;  /* 0x00000000000579c3 */ /* 0x000e620000008800 */
[----:B------:R-:W-:Y:S02]  /*03a0*/  UMOV UR4, 0x400 ;  /* 0x0000040000047882 */ /* 0x000fe40000000000 */
[----:B-1----:R-:W-:-:S06]  /*03b0*/  ULEA UR4, UR5, UR4, 0x18 ;  /* 0x0000000405047291 */ /* 0x002fcc000f8ec0ff */
[----:B------:R-:W-:Y:S01]  /*03c0*/  LEA R0, R0, UR4, 0x2 ;  /* 0x0000000400007c11 */ /* 0x000fe2000f8e10ff */
[----:B------:R-:W-:-:S05]  /*03d0*/  UMOV UR4, 0xffffffff ;  /* 0xffffffff00047882 */ /* 0x000fca0000000000 */
[----:B------:R-:W1:Y:S01]  /*03e0*/  LDS R0, [R0] ;  /* 0x0000000000007984 */ /* 0x000e620000000800 */
[----:B------:R-:W-:Y:S05]  /*03f0*/  BRA.DIV UR4, `(.L_x_42) ;  /* 0x0000000204d07947 */ /* 0x000fea000b800000 */
[----:B01----:R-:W0:Y:S02]  /*0400*/  SHFL.DOWN PT, R7, R0, 0x10, 0x1f ;  /* 0x0a001f0000077f89 */ /* 0x003e2400000e0000 */
[----:B0-----:R-:W-:-:S05]  /*0410*/  FADD R7, R0, R7 ;  /* 0x0000000700077221 */ /* 0x001fca0000000000 */
[----:B------:R-:W0:Y:S02]  /*0420*/  SHFL.DOWN PT, R8, R7, 0x8, 0x1f ;  /* 0x09001f0007087f89 */ /* 0x000e2400000e0000 */
[----:B0-----:R-:W-:-:S05]  /*0430*/  FADD R8, R7, R8 ;  /* 0x0000000807087221 */ /* 0x001fca0000000000 */
[----:B------:R-:W0:Y:S02]  /*0440*/  SHFL.DOWN PT, R9, R8, 0x4, 0x1f ;  /* 0x08801f0008097f89 */ /* 0x000e2400000e0000 */
[----:B0-----:R-:W-:-:S05]  /*0450*/  FADD R9, R8, R9 ;  /* 0x0000000908097221 */ /* 0x001fca0000000000 */
[----:B------:R-:W0:Y:S02]  /*0460*/  SHFL.DOWN PT, R10, R9, 0x2, 0x1f ;  /* 0x08401f00090a7f89 */ /* 0x000e2400000e0000 */
[----:B0-----:R-:W-:-:S05]  /*0470*/  FADD R10, R9, R10 ;  /* 0x0000000a090a7221 */ /* 0x001fca0000000000 */
[----:B------:R0:W1:Y:S02]  /*0480*/  SHFL.DOWN PT, R11, R10, 0x1, 0x1f ;  /* 0x08201f000a0b7f89 */ /* 0x00006400000e0000 */
.L_x_50:
[----:B-1----:R-:W-:Y:S01]  /*0490*/  FADD R0, R10, R11 ;  /* 0x0000000b0a007221 */ /* 0x002fe20000000000 */
[----:B------:R-:W-:Y:S06]  /*04a0*/  @P0 BRA `(.L_x_41) ;  /* 0x00000000005c0947 */ /* 0x000fec0003800000 */
[----:B------:R-:W-:Y:S01]  /*04b0*/  I2FP.F32.S32 R3, R3 ;  /* 0x0000000300037245 */ /* 0x000fe20000201400 */
[----:B------:R-:W-:Y:S03]  /*04c0*/  BSSY.RECONVERGENT B0, `(.L_x_43) ;  /* 0x000000c000007945 */ /* 0x000fe60003800200 */
[----:B------:R-:W1:Y:S08]  /*04d0*/  MUFU.RCP R8, R3 ;  /* 0x0000000300087308 */ /* 0x000e700000001000 */
[----:B------:R-:W2:Y:S01]  /*04e0*/  FCHK P0, R0, R3 ;  /* 0x0000000300007302 */ /* 0x000ea20000000000 */
[----:B-1----:R-:W-:-:S04]  /*04f0*/  FFMA R7, -R3, R8, 1 ;  /* 0x3f80000003077423 */ /* 0x002fc80000000108 */
[----:B------:R-:W-:-:S04]  /*0500*/  FFMA R7, R8, R7, R8 ;  /* 0x0000000708077223 */ /* 0x000fc80000000008 */
[----:B------:R-:W-:-:S04]  /*0510*/  FFMA R8, R0, R7, RZ ;  /* 0x0000000700087223 */ /* 0x000fc800000000ff */
[----:B------:R-:W-:-:S04]  /*0520*/  FFMA R9, -R3, R8, R0 ;  /* 0x0000000803097223 */ /* 0x000fc80000000100 */
[----:B------:R-:W-:Y:S01]  /*0530*/  FFMA R7, R7, R9, R8 ;  /* 0x0000000907077223 */ /* 0x000fe20000000008 */
[----:B--2---:R-:W-:Y:S06]  /*0540*/  @!P0 BRA `(.L_x_44) ;  /* 0x00000000000c8947 */ /* 0x004fec0003800000 */
[----:B------:R-:W-:-:S07]  /*0550*/  MOV R8, 0x570 ;  /* 0x0000057000087802 */ /* 0x000fce0000000f00 */
[----:B0-----:R-:W-:Y:S05]  /*0560*/  CALL.REL.NOINC `($__internal_2_$__cuda_sm3x_div_rn_noftz_f32_slowpath) ;  /* 0x0000000400007944 */ /* 0x001fea0003c00000 */
[----:B------:R-:W-:-:S07]  /*0570*/  MOV R7, R0 ;  /* 0x0000000000077202 */ /* 0x000fce0000000f00 */
.L_x_44:
[----:B------:R-:W-:Y:S05]  /*0580*/  BSYNC.RECONVERGENT B0 ;  /* 0x0000000000007941 */ /* 0x000fea0003800200 */
.L_x_43:
[----:B------:R-:W-:Y:S01]  /*0590*/  FADD R7, R7, 9.9999999392252902908e-09 ;  /* 0x322bcc7707077421 */ /* 0x000fe20000000000 */
[----:B------:R-:W1:Y:S01]  /*05a0*/  S2UR UR5, SR_CgaCtaId ;  /* 0x00000000000579c3 */ /* 0x000e620000008800 */
[----:B------:R-:W-:-:S03]  /*05b0*/  UMOV UR4, 0x400 ;  /* 0x0000040000047882 */ /* 0x000fc60000000000 */
[----:B------:R-:W-:-:S13]  /*05c0*/  FSETP.GEU.AND P0, PT, |R7|, 1.175494350822287508e-38, PT ;  /* 0x008000000700780b */ /* 0x000fda0003f0e200 */
[----:B------:R-:W-:-:S04]  /*05d0*/  @!P0 FMUL R7, R7, 16777216 ;  /* 0x4b80000007078820 */ /* 0x000fc80000400000 */
[----:B------:R-:W2:Y:S01]  /*05e0*/  MUFU.RSQ R0, R7 ;  /* 0x0000000700007308 */ /* 0x000ea20000001400 */
[----:B-1----:R-:W-:Y:S01]  /*05f0*/  ULEA UR4, UR5, UR4, 0x18 ;  /* 0x0000000405047291 */ /* 0x002fe2000f8ec0ff */
[----:B--2---:R-:W-:-:S08]  /*0600*/  @!P0 FMUL R0, R0, 4096 ;  /* 0x4580000000008820 */ /* 0x004fd00000400000 */
[----:B------:R1:W-:Y:S03]  /*0610*/  STS [UR4], R0 ;  /* 0x00000000ff007988 */ /* 0x0003e60008000804 */
.L_x_41:
[----:B------:R-:W2:Y:S02]  /*0620*/  LDCU UR4, c[0x0][0x384] ;  /* 0x00007080ff0477ac */ /* 0x000ea40008000800 */
[----:B--2---:R-:W-:Y:S01]  /*0630*/  ISETP.GE.U32.AND P0, PT, R4, UR4, PT ;  /* 0x0000000404007c0c */ /* 0x004fe2000bf06070 */
[----:B------:R-:W-:Y:S05]  /*0640*/  WARPSYNC.ALL ;  /* 0x0000000000007948 */ /* 0x000fea0003800000 */
[----:B------:R-:W-:Y:S07]  /*0650*/  BAR.SYNC.DEFER_BLOCKING 0x0 ;  /* 0x0000000000007b1d */ /* 0x000fee0000010000 */
[----:B------:R-:W-:Y:S05]  /*0660*/  @P0 EXIT ;  /* 0x000000000000094d */ /* 0x000fea0003800000 */
[----:B------:R-:W2:Y:S01]  /*0670*/  S2UR UR5, SR_CgaCtaId ;  /* 0x00000000000579c3 */ /* 0x000ea20000008800 */
[----:B------:R-:W-:-:S07]  /*0680*/  UMOV UR4, 0x400 ;  /* 0x0000040000047882 */ /* 0x000fce0000000000 */
[----:B0-----:R-:W0:Y:S01]  /*0690*/  LDC.64 R8, c[0x0][0x398] ;  /* 0x0000e600ff087b82 */ /* 0x001e220000000a00 */
[----:B--2---:R-:W-:-:S09]  /*06a0*/  ULEA UR4, UR5, UR4, 0x18 ;  /* 0x0000000405047291 */ /* 0x004fd2000f8ec0ff */
[----:B-1----:R-:W1:Y:S02]  /*06b0*/  LDS R0, [UR4] ;  /* 0x00000004ff007984 */ /* 0x002e640008000800 */
[----:B------:R-:W2:Y:S02]  /*06c0*/  LDCU.64 UR4, c[0x0][0x3a0] ;  /* 0x00007400ff0477ac */ /* 0x000ea40008000a00 */
[----:B--2---:R-:W-:-:S04]  /*06d0*/  IMAD R3, R4, UR4, RZ ;  /* 0x0000000404037c24 */ /* 0x004fc8000f8e02ff */
[----:B------:R-:W-:-:S04]  /*06e0*/  IMAD R3, R6, UR5, R3 ;  /* 0x0000000506037c24 */ /* 0x000fc8000f8e0203 */
[----:B------:R-:W-:-:S04]  /*06f0*/  IMAD.IADD R3, R2, 0x1, R3 ;  /* 0x0000000102037824 */ /* 0x000fc800078e0203 */
[----:B0-----:R-:W-:-:S04]  /*0700*/  IMAD.WIDE.U32 R2, R3, 0x4, R8 ;  /* 0x0000000403027825 */ /* 0x001fc800078e0008 */
[----:B-1----:R-:W-:-:S05]  /*0710*/  FMUL R5, R0, R5 ;  /* 0x0000000500057220 */ /* 0x002fca0000400000 */
[----:B------:R-:W-:Y:S01]  /*0720*/  STG.E desc[UR6][R2.64], R5 ;  /* 0x0000000502007986 */ /* 0x000fe2000c101906 */
[----:B------:R-:W-:Y:S05]  /*0730*/  EXIT ;  /* 0x000000000000794d */ /* 0x000fea0003800000 */
.L_x_42:
[----:B------:R-:W-:Y:S02]  /*0740*/  HFMA2 R15, -RZ, RZ, 0, 1.847743988037109375e-06 ;  /* 0x0000001fff0f7431 */ /* 0x000fe400000001ff */
[----:B------:R-:W-:Y:S02]  /*0750*/  IMAD.MOV.U32 R13, RZ, RZ, 0x10 ;  /* 0x00000010ff0d7424 */ /* 0x000fe400078e00ff */
[----:B------:R-:W-:-:S07]  /*0760*/  IMAD.MOV.U32 R12, RZ, RZ, -0x1 ;  /* 0xffffffffff0c7424 */ /* 0x000fce00078e00ff */
[----:B01----:R-:W-:Y:S05]  /*0770*/  WARPSYNC.COLLECTIVE R12, `(.L_x_45) ;  /* 0x000000000c087348 */ /* 0x003fea0003c00000 */
[----:B-1----:R1:W2:Y:S02]  /*0780*/  SHFL.DOWN P1, R11, R0, R13, R15 ;  /* 0x0800000d000b7389 */ /* 0x0022a4000002000f */
[----:B012---:R-:W-:Y:S05]  /*0790*/  ENDCOLLECTIVE ;  /* 0x000000000000791b */ /* 0x007fea0003800000 */
.L_x_45:
[----:B------:R-:W-:Y:S02]  /*07a0*/  IMAD.MOV.U32 R13, RZ, RZ, 0x8 ;  /* 0x00000008ff0d7424 */ /* 0x000fe400078e00ff */
[----:B------:R-:W-:-:S04]  /*07b0*/  IMAD.MOV.U32 R7, RZ, RZ, R11 ;  /* 0x000000ffff077224 */ /* 0x000fc800078e000b */
[----:B------:R-:W-:-:S05]  /*07c0*/  FADD R7, R0, R7 ;  /* 0x0000000700077221 */ /* 0x000fca0000000000 */
[----:B------:R-:W-:-:S07]  /*07d0*/  MOV R0, R7 ;  /* 0x0000000700007202 */ /* 0x000fce0000000f00 */
[----:B------:R-:W-:Y:S05]  /*07e0*/  WARPSYNC.COLLECTIVE R12, `(.L_x_46) ;  /* 0x000000000c087348 */ /* 0x000fea0003c00000 */
[----:B------:R0:W1:Y:S02]  /*07f0*/  SHFL.DOWN P1, R11, R0, R13, R15 ;  /* 0x0800000d000b7389 */ /* 0x000064000002000f */
[----:B01----:R-:W-:Y:S05]  /*0800*/  ENDCOLLECTIVE ;  /* 0x000000000000791b */ /* 0x003fea0003800000 */
.L_x_46:
[----:B------:R-:W-:Y:S02]  /*0810*/  IMAD.MOV.U32 R13, RZ, RZ, 0x4 ;  /* 0x00000004ff0d7424 */ /* 0x000fe400078e00ff */
[----:B------:R-:W-:-:S04]  /*0820*/  IMAD.MOV.U32 R8, RZ, RZ, R11 ;  /* 0x000000ffff087224 */ /* 0x000fc800078e000b */
[----:B------:R-:W-:-:S05]  /*0830*/  FADD R8, R7, R8 ;  /* 0x0000000807087221 */ /* 0x000fca0000000000 */
[----:B------:R-:W-:-:S07]  /*0840*/  MOV R0, R8 ;  /* 0x0000000800007202 */ /* 0x000fce0000000f00 */
[----:B------:R-:W-:Y:S05]  /*0850*/  WARPSYNC.COLLECTIVE R12, `(.L_x_47) ;  /* 0x000000000c087348 */ /* 0x000fea0003c00000 */
[----:B------:R0:W1:Y:S02]  /*0860*/  SHFL.DOWN P1, R11, R0, R13, R15 ;  /* 0x0800000d000b7389 */ /* 0x000064000002000f */
[----:B01----:R-:W-:Y:S05]  /*0870*/  ENDCOLLECTIVE ;  /* 0x000000000000791b */ /* 0x003fea0003800000 */
.L_x_47:
[----:B------:R-:W-:Y:S02]  /*0880*/  IMAD.MOV.U32 R13, RZ, RZ, 0x2 ;  /* 0x00000002ff0d7424 */ /* 0x000fe400078e00ff */
[----:B------:R-:W-:-:S04]  /*0890*/  IMAD.MOV.U32 R9, RZ, RZ, R11 ;  /* 0x000000ffff097224 */ /* 0x000fc800078e000b */
[----:B------:R-:W-:-:S05]  /*08a0*/  FADD R9, R8, R9 ;  /* 0x0000000908097221 */ /* 0x000fca0000000000 */
[----:B------:R-:W-:-:S07]  /*08b0*/  MOV R0, R9 ;  /* 0x0000000900007202 */ /* 0x000fce0000000f00 */
[----:B------:R-:W-:Y:S05]  /*08c0*/  WARPSYNC.COLLECTIVE R12, `(.L_x_48) ;  /* 0x000000000c087348 */ /* 0x000fea0003c00000 */
[----:B------:R0:W1:Y:S02]  /*08d0*/  SHFL.DOWN P1, R11, R0, R13, R15 ;  /* 0x0800000d000b7389 */ /* 0x000064000002000f */
[----:B01----:R-:W-:Y:S05]  /*08e0*/  ENDCOLLECTIVE ;  /* 0x000000000000791b */ /* 0x003fea0003800000 */
.L_x_48:
[----:B------:R-:W-:Y:S02]  /*08f0*/  IMAD.MOV.U32 R13, RZ, RZ, 0x1 ;  /* 0x00000001ff0d7424 */ /* 0x000fe400078e00ff */
[----:B------:R-:W-:-:S04]  /*0900*/  IMAD.MOV.U32 R10, RZ, RZ, R11 ;  /* 0x000000ffff0a7224 */ /* 0x000fc800078e000b */
[----:B------:R-:W-:-:S05]  /*0910*/  FADD R10, R9, R10 ;  /* 0x0000000a090a7221 */ /* 0x000fca0000000000 */
[----:B------:R-:W-:-:S07]  /*0920*/  MOV R0, R10 ;  /* 0x0000000a00007202 */ /* 0x000fce0000000f00 */
[----:B------:R-:W-:Y:S05]  /*0930*/  WARPSYNC.COLLECTIVE R12, `(.L_x_49) ;  /* 0x000000000c087348 */ /* 0x000fea0003c00000 */
[----:B------:R0:W1:Y:S02]  /*0940*/  SHFL.DOWN P1, R11, R0, R13, R15 ;  /* 0x0800000d000b7389 */ /* 0x000064000002000f */
[----:B01----:R-:W-:Y:S05]  /*0950*/  ENDCOLLECTIVE ;  /* 0x000000000000791b */ /* 0x003fea0003800000 */
.L_x_49:
[----:B------:R-:W-:Y:S05]  /*0960*/  BRA `(.L_x_50) ;  /* 0xfffffff800c87947 */ /* 0x000fea000383ffff */
        .weak           $__internal_2_$__cuda_sm3x_div_rn_noftz_f32_slowpath
        .type           $__internal_2_$__cuda_sm3x_div_rn_noftz_f32_slowpath,@function
        .size           $__internal_2_$__cuda_sm3x_div_rn_noftz_f32_slowpath,(.L_x_76 - $__internal_2_$__cuda_sm3x_div_rn_noftz_f32_slowpath)
$__internal_2_$__cuda_sm3x_div_rn_noftz_f32_slowpath:
[--C-:B------:R-:W-:Y:S01]  /*0970*/  SHF.R.U32.HI R9, RZ, 0x17, R3.reuse ;  /* 0x00000017ff097819 */ /* 0x100fe20000011603 */
[----:B------:R-:W-:Y:S01]  /*0980*/  BSSY.RECONVERGENT B1, `(.L_x_51) ;  /* 0x0000064000017945 */ /* 0x000fe20003800200 */
[--C-:B------:R-:W-:Y:S01]  /*0990*/  SHF.R.U32.HI R7, RZ, 0x17, R0.reuse ;  /* 0x00000017ff077819 */ /* 0x100fe20000011600 */
[----:B------:R-:W-:Y:S01]  /*09a0*/  IMAD.MOV.U32 R11, RZ, RZ, R0 ;  /* 0x000000ffff0b7224 */ /* 0x000fe200078e0000 */
[----:B------:R-:W-:Y:S01]  /*09b0*/  LOP3.LUT R9, R9, 0xff, RZ, 0xc0, !PT ;  /* 0x000000ff09097812 */ /* 0x000fe200078ec0ff */
[----:B------:R-:W-:Y:S01]  /*09c0*/  IMAD.MOV.U32 R12, RZ, RZ, R3 ;  /* 0x000000ffff0c7224 */ /* 0x000fe200078e0003 */
[----:B------:R-:W-:-:S03]  /*09d0*/  LOP3.LUT R10, R7, 0xff, RZ, 0xc0, !PT ;  /* 0x000000ff070a7812 */ /* 0x000fc600078ec0ff */
[----:B------:R-:W-:Y:S01]  /*09e0*/  VIADD R14, R9, 0xffffffff ;  /* 0xffffffff090e7836 */ /* 0x000fe20000000000 */
[----:B------:R-:W-:-:S04]  /*09f0*/  IADD3 R13, PT, PT, R10, -0x1, RZ ;  /* 0xffffffff0a0d7810 */ /* 0x000fc80007ffe0ff */
        /* <DEDUP_REMOVED lines=22> */
[----:B------:R-:W-:Y:S02]  /*0b60*/  @P0 IMAD.MOV.U32 R7, RZ, RZ, RZ ;  /* 0x000000ffff070224 */ /* 0x000fe400078e00ff */
[----:B------:R-:W-:Y:S01]  /*0b70*/  @!P0 FFMA R11, R0, 1.84467440737095516160e+19, RZ ;  /* 0x5f800000000b8823 */ /* 0x000fe200000000ff */
[----:B------:R-:W-:Y:S02]  /*0b80*/  @!P0 IMAD.MOV.U32 R7, RZ, RZ, -0x40 ;  /* 0xffffffc0ff078424 */ /* 0x000fe400078e00ff */
[----:B------:R-:W-:-:S03]  /*0b90*/  @!P1 FFMA R12, R3, 1.84467440737095516160e+19, RZ ;  /* 0x5f800000030c9823 */ /* 0x000fc600000000ff */
[----:B------:R-:W-:-:S07]  /*0ba0*/  @!P1 IADD3 R7, PT, PT, R7, 0x40, RZ ;  /* 0x0000004007079810 */ /* 0x000fce0007ffe0ff */
.L_x_52:
[----:B------:R-:W-:Y:S01]  /*0bb0*/  LEA R3, R9, 0xc0800000, 0x17 ;  /* 0xc080000009037811 */ /* 0x000fe200078eb8ff */
[----:B------:R-:W-:Y:S01]  /*0bc0*/  BSSY.RECONVERGENT B2, `(.L_x_57) ;  /* 0x0000036000027945 */ /* 0x000fe20003800200 */
[----:B------:R-:W-:-:S03]  /*0bd0*/  IADD3 R10, PT, PT, R10, -0x7f, RZ ;  /* 0xffffff810a0a7810 */ /* 0x000fc60007ffe0ff */
[----:B------:R-:W-:Y:S02]  /*0be0*/  IMAD.IADD R3, R12, 0x1, -R3 ;  /* 0x000000010c037824 */ /* 0x000fe400078e0a03 */
[C---:B------:R-:W-:Y:S01]  /*0bf0*/  IMAD R0, R10.reuse, -0x800000, R11 ;  /* 0xff8000000a007824 */ /* 0x040fe200078e020b */
[----:B------:R-:W-:Y:S01]  /*0c00*/  IADD3 R10, PT, PT, R10, 0x7f, -R9 ;  /* 0x0000007f0a0a7810 */ /* 0x000fe20007ffe809 */
[----:B------:R-:W0:Y:S01]  /*0c10*/  MUFU.RCP R12, R3 ;  /* 0x00000003000c7308 */ /* 0x000e220000001000 */
[----:B------:R-:W-:-:S03]  /*0c20*/  FADD.FTZ R13, -R3, -RZ ;  /* 0x800000ff030d7221 */ /* 0x000fc60000010100 */
[----:B------:R-:W-:Y:S02]  /*0c30*/  IMAD.IADD R10, R10, 0x1, R7 ;  /* 0x000000010a0a7824 */ /* 0x000fe400078e0207 */
        /* <DEDUP_REMOVED lines=20> */
[CCC-:B------:R-:W-:Y:S01]  /*0d80*/  FFMA.RZ R3, R14.reuse, R12.reuse, R11.reuse ;  /* 0x0000000c0e037223 */ /* 0x1c0fe2000000c00b */
[CCC-:B------:R-:W-:Y:S01]  /*0d90*/  FFMA.RM R10, R14.reuse, R12.reuse, R11.reuse ;  /* 0x0000000c0e0a7223 */ /* 0x1c0fe2000000400b */
[C---:B------:R-:W-:Y:S02]  /*0da0*/  ISETP.NE.AND P2, PT, R9.reuse, RZ, PT ;  /* 0x000000ff0900720c */ /* 0x040fe40003f45270 */
[----:B------:R-:W-:Y:S02]  /*0db0*/  ISETP.NE.AND P1, PT, R9, RZ, PT ;  /* 0x000000ff0900720c */ /* 0x000fe40003f25270 */
[----:B------:R-:W-:Y:S01]  /*0dc0*/  LOP3.LUT R7, R3, 0x7fffff, RZ, 0xc0, !PT ;  /* 0x007fffff03077812 */ /* 0x000fe200078ec0ff */
[----:B------:R-:W-:Y:S01]  /*0dd0*/  FFMA.RP R3, R14, R12, R11 ;  /* 0x0000000c0e037223 */ /* 0x000fe2000000800b */
[----:B------:R-:W-:Y:S01]  /*0de0*/  IADD3 R12, PT, PT, R9, 0x20, RZ ;  /* 0x00000020090c7810 */ /* 0x000fe20007ffe0ff */
[----:B------:R-:W-:Y:S01]  /*0df0*/  IMAD.MOV R9, RZ, RZ, -R9 ;  /* 0x000000ffff097224 */ /* 0x000fe200078e0a09 */
[----:B------:R-:W-:-:S02]  /*0e00*/  LOP3.LUT R7, R7, 0x800000, RZ, 0xfc, !PT ;  /* 0x0080000007077812 */ /* 0x000fc400078efcff */
[----:B------:R-:W-:Y:S02]  /*0e10*/  FSETP.NEU.FTZ.AND P0, PT, R3, R10, PT ;  /* 0x0000000a0300720b */ /* 0x000fe40003f1d000 */
[----:B------:R-:W-:Y:S02]  /*0e20*/  SHF.L.U32 R12, R7, R12, RZ ;  /* 0x0000000c070c7219 */ /* 0x000fe400000006ff */
[----:B------:R-:W-:Y:S02]  /*0e30*/  SEL R10, R9, RZ, P2 ;  /* 0x000000ff090a7207 */ /* 0x000fe40001000000 */
[----:B------:R-:W-:Y:S02]  /*0e40*/  ISETP.NE.AND P1, PT, R12, RZ, P1 ;  /* 0x000000ff0c00720c */ /* 0x000fe40000f25270 */
[----:B------:R-:W-:Y:S02]  /*0e50*/  SHF.R.U32.HI R10, RZ, R10, R7 ;  /* 0x0000000aff0a7219 */ /* 0x000fe40000011607 */
[----:B------:R-:W-:-:S02]  /*0e60*/  PLOP3.LUT P0, PT, P0, P1, PT, 0xf8, 0x8f ;  /* 0x00000000008f781c */ /* 0x000fc40000703f70 */
[----:B------:R-:W-:Y:S02]  /*0e70*/  SHF.R.U32.HI R12, RZ, 0x1, R10 ;  /* 0x00000001ff0c7819 */ /* 0x000fe4000001160a */
[----:B------:R-:W-:-:S04]  /*0e80*/  SEL R3, RZ, 0x1, !P0 ;  /* 0x00000001ff037807 */ /* 0x000fc80004000000 */
[----:B------:R-:W-:-:S04]  /*0e90*/  LOP3.LUT R3, R3, 0x1, R12, 0xf8, !PT ;  /* 0x0000000103037812 */ /* 0x000fc800078ef80c */
[----:B------:R-:W-:-:S04]  /*0ea0*/  LOP3.LUT R3, R3, R10, RZ, 0xc0, !PT ;  /* 0x0000000a03037212 */ /* 0x000fc800078ec0ff */
[----:B------:R-:W-:-:S04]  /*0eb0*/  IADD3 R3, PT, PT, R12, R3, RZ ;  /* 0x000000030c037210 */ /* 0x000fc80007ffe0ff */
[----:B------:R-:W-:Y:S01]  /*0ec0*/  LOP3.LUT R0, R3, R0, RZ, 0xfc, !PT ;  /* 0x0000000003007212 */ /* 0x000fe200078efcff */
[----:B------:R-:W-:Y:S06]  /*0ed0*/  BRA `(.L_x_60) ;  /* 0x0000000000107947 */ /* 0x000fec0003800000 */
.L_x_59:
[----:B------:R-:W-:-:S04]  /*0ee0*/  LOP3.LUT R0, R0, 0x80000000, RZ, 0xc0, !PT ;  /* 0x8000000000007812 */ /* 0x000fc800078ec0ff */
[----:B------:R-:W-:Y:S01]  /*0ef0*/  LOP3.LUT R0, R0, 0x7f800000, RZ, 0xfc, !PT ;  /* 0x7f80000000007812 */ /* 0x000fe200078efcff */
[----:B------:R-:W-:Y:S06]  /*0f00*/  BRA `(.L_x_60) ;  /* 0x0000000000047947 */ /* 0x000fec0003800000 */
.L_x_58:
[----:B------:R-:W-:-:S07]  /*0f10*/  IMAD R0, R10, 0x800000, R0 ;  /* 0x008000000a007824 */ /* 0x000fce00078e0200 */
.L_x_60:
[----:B------:R-:W-:Y:S05]  /*0f20*/  BSYNC.RECONVERGENT B2 ;  /* 0x0000000000027941 */ /* 0x000fea0003800200 */
.L_x_57:
[----:B------:R-:W-:Y:S05]  /*0f30*/  BRA `(.L_x_61) ;  /* 0x0000000000207947 */ /* 0x000fea0003800000 */
.L_x_56:
[----:B------:R-:W-:-:S04]  /*0f40*/  LOP3.LUT R0, R12, 0x80000000, R11, 0x48, !PT ;  /* 0x800000000c007812 */ /* 0x000fc800078e480b */
[----:B------:R-:W-:Y:S01]  /*0f50*/  LOP3.LUT R0, R0, 0x7f800000, RZ, 0xfc, !PT ;  /* 0x7f80000000007812 */ /* 0x000fe200078efcff */
[----:B------:R-:W-:Y:S06]  /*0f60*/  BRA `(.L_x_61) ;  /* 0x0000000000147947 */ /* 0x000fec0003800000 */
.L_x_55:
[----:B------:R-:W-:Y:S01]  /*0f70*/  LOP3.LUT R0, R12, 0x80000000, R11, 0x48, !PT ;  /* 0x800000000c007812 */ /* 0x000fe200078e480b */
[----:B------:R-:W-:Y:S06]  /*0f80*/  BRA `(.L_x_61) ;  /* 0x00000000000c7947 */ /* 0x000fec0003800000 */
.L_x_54:
[----:B------:R-:W0:Y:S01]  /*0f90*/  MUFU.RSQ R0, -QNAN ;  /* 0xffc0000000007908 */ /* 0x000e220000001400 */
[----:B------:R-:W-:Y:S05]  /*0fa0*/  BRA `(.L_x_61) ;  /* 0x0000000000047947 */ /* 0x000fea0003800000 */
.L_x_53:
[----:B------:R-:W-:-:S07]  /*0fb0*/  FADD.FTZ R0, R0, R3 ;  /* 0x0000000300007221 */ /* 0x000fce0000010000 */
.L_x_61:
[----:B------:R-:W-:Y:S05]  /*0fc0*/  BSYNC.RECONVERGENT B1 ;  /* 0x0000000000017941 */ /* 0x000fea0003800200 */
.L_x_51:
[----:B------:R-:W-:-:S04]  /*0fd0*/  HFMA2 R9, -RZ, RZ, 0, 0 ;  /* 0x00000000ff097431 */ /* 0x000fc800000001ff */
[----:B0-----:R-:W-:Y:S05]  /*0fe0*/  RET.REL.NODEC R8 `(_Z15batchNormKerneliiPKfiiPfii) ;  /* 0xfffffff008047950 */ /* 0x001fea0003c3ffff */
.L_x_62:
        /* <DEDUP_REMOVED lines=9> */
.L_x_76:


//--------------------- .text._Z17randUniformKerneliiPfiiff --------------------------
	.section	.text._Z17randUniformKerneliiPfiiff,"ax",@progbits
	.align	128
        .global         _Z17randUniformKerneliiPfiiff
        .type           _Z17randUniformKerneliiPfiiff,@function
        .size           _Z17randUniformKerneliiPfiiff,(.L_x_83 - _Z17randUniformKerneliiPfiiff)
        .other          _Z17randUniformKerneliiPfiiff,@"STO_CUDA_ENTRY STV_DEFAULT"
_Z17randUniformKerneliiPfiiff:
.text._Z17randUniformKerneliiPfiiff:
        /* <DEDUP_REMOVED lines=10> */
[----:B------:R-:W0:Y:S01]  /*00a0*/  LDC R6, c[0x0][0x394] ;  /* 0x0000e500ff067b82 */ /* 0x000e220000000800 */
[----:B------:R-:W-:Y:S01]  /*00b0*/  IABS R10, R9 ;  /* 0x00000009000a7213 */ /* 0x000fe20000000000 */
[----:B------:R-:W1:Y:S01]  /*00c0*/  LDCU UR6, c[0x0][0x390] ;  /* 0x00007200ff0677ac */ /* 0x000e620008000800 */
[----:B------:R-:W2:Y:S01]  /*00d0*/  I2F.RP R0, R7 ;  /* 0x0000000700007306 */ /* 0x000ea20000209400 */
[----:B------:R-:W3:Y:S07]  /*00e0*/  LDCU.64 UR4, c[0x0][0x358] ;  /* 0x00006b00ff0477ac */ /* 0x000eee0008000a00 */
[----:B--2---:R-:W2:Y:S02]  /*00f0*/  MUFU.RCP R0, R0 ;  /* 0x0000000000007308 */ /* 0x004ea40000001000 */
[----:B--2---:R-:W-:-:S06]  /*0100*/  VIADD R4, R0, 0xffffffe ;  /* 0x0ffffffe00047836 */ /* 0x004fcc0000000000 */
[----:B------:R2:W4:Y:S02]  /*0110*/  F2I.FTZ.U32.TRUNC.NTZ R5, R4 ;  /* 0x0000000400057305 */ /* 0x000524000021f000 */
[----:B--2---:R-:W-:Y:S02]  /*0120*/  HFMA2 R4, -RZ, RZ, 0, 0 ;  /* 0x00000000ff047431 */ /* 0x004fe400000001ff */
[----:B----4-:R-:W-:-:S04]  /*0130*/  IMAD.MOV R8, RZ, RZ, -R5 ;  /* 0x000000ffff087224 */ /* 0x010fc800078e0a05 */
[----:B------:R-:W-:-:S04]  /*0140*/  IMAD R3, R8, R7, RZ ;  /* 0x0000000708037224 */ /* 0x000fc800078e02ff */
[----:B------:R-:W-:-:S06]  /*0150*/  IMAD.HI.U32 R5, R5, R3, R4 ;  /* 0x0000000305057227 */ /* 0x000fcc00078e0004 */
[----:B------:R-:W-:-:S04]  /*0160*/  IMAD.HI.U32 R8, R5, R10, RZ ;  /* 0x0000000a05087227 */ /* 0x000fc800078e00ff */
[----:B------:R-:W-:-:S04]  /*0170*/  IMAD.MOV R0, RZ, RZ, -R8 ;  /* 0x000000ffff007224 */ /* 0x000fc800078e0a08 */
[----:B------:R-:W-:Y:S02]  /*0180*/  IMAD R4, R7, R0, R10 ;  /* 0x0000000007047224 */ /* 0x000fe400078e020a */
[C---:B0-----:R-:W-:Y:S01]  /*0190*/  IMAD R0, R9.reuse, -0x19ab949c, R6 ;  /* 0xe6546b6409007824 */ /* 0x041fe200078e0206 */
[----:B------:R-:W-:Y:S02]  /*01a0*/  LOP3.LUT R6, R9, R2, RZ, 0x3c, !PT ;  /* 0x0000000209067212 */ /* 0x000fe400078e3cff */
[----:B------:R-:W-:Y:S02]  /*01b0*/  ISETP.GT.U32.AND P2, PT, R7, R4, PT ;  /* 0x000000040700720c */ /* 0x000fe40003f44070 */
[----:B------:R-:W-:Y:S02]  /*01c0*/  SHF.R.S32.HI R3, RZ, 0x10, R0 ;  /* 0x00000010ff037819 */ /* 0x000fe40000011400 */
[----:B------:R-:W-:Y:S02]  /*01d0*/  ISETP.GE.AND P1, PT, R6, RZ, PT ;  /* 0x000000ff0600720c */ /* 0x000fe40003f26270 */
[----:B------:R-:W-:-:S05]  /*01e0*/  LOP3.LUT R3, R3, R0, RZ, 0x3c, !PT ;  /* 0x0000000003037212 */ /* 0x000fca00078e3cff */
[----:B------:R-:W-:Y:S02]  /*01f0*/  IMAD R3, R3, -0x7a143595, RZ ;  /* 0x85ebca6b03037824 */ /* 0x000fe400078e02ff */
[-C--:B------:R-:W-:Y:S01]  /*0200*/  @!P2 IADD3 R4, PT, PT, R4, -R7.reuse, RZ ;  /* 0x800000070404a210 */ /* 0x080fe20007ffe0ff */
[----:B------:R-:W-:Y:S01]  /*0210*/  @!P2 VIADD R8, R8, 0x1 ;  /* 0x000000010808a836 */ /* 0x000fe20000000000 */
[----:B------:R-:W-:Y:S02]  /*0220*/  ISETP.NE.AND P2, PT, R2, RZ, PT ;  /* 0x000000ff0200720c */ /* 0x000fe40003f45270 */
[----:B------:R-:W-:Y:S02]  /*0230*/  SHF.R.S32.HI R0, RZ, 0xd, R3 ;  /* 0x0000000dff007819 */ /* 0x000fe40000011403 */
[----:B------:R-:W-:Y:S02]  /*0240*/  ISETP.GE.U32.AND P0, PT, R4, R7, PT ;  /* 0x000000070400720c */ /* 0x000fe40003f06070 */
[----:B------:R-:W0:Y:S01]  /*0250*/  LDC.64 R4, c[0x0][0x398] ;  /* 0x0000e600ff047b82 */ /* 0x000e220000000a00 */
[----:B------:R-:W-:-:S05]  /*0260*/  LOP3.LUT R0, R0, R3, RZ, 0x3c, !PT ;  /* 0x0000000300007212 */ /* 0x000fca00078e3cff */
[----:B------:R-:W-:Y:S02]  /*0270*/  IMAD R0, R0, -0x3d4d51cb, RZ ;  /* 0xc2b2ae3500007824 */ /* 0x000fe400078e02ff */
[----:B------:R-:W2:Y:S03]  /*0280*/  LDC.64 R6, c[0x0][0x388] ;  /* 0x0000e200ff067b82 */ /* 0x000ea60000000a00 */
[--C-:B------:R-:W-:Y:S02]  /*0290*/  SHF.R.U32.HI R3, RZ, 0x10, R0.reuse ;  /* 0x00000010ff037819 */ /* 0x100fe40000011600 */
[----:B------:R-:W-:Y:S02]  /*02a0*/  @P0 IADD3 R8, PT, PT, R8, 0x1, RZ ;  /* 0x0000000108080810 */ /* 0x000fe40007ffe0ff */
[----:B------:R-:W-:-:S03]  /*02b0*/  LOP3.LUT R3, R3, 0xffff, R0, 0x78, !PT ;  /* 0x0000ffff03037812 */ /* 0x000fc600078e7800 */
[----:B------:R-:W-:Y:S01]  /*02c0*/  @!P1 IMAD.MOV R8, RZ, RZ, -R8 ;  /* 0x000000ffff089224 */ /* 0x000fe200078e0a08 */
[----:B------:R-:W-:Y:S02]  /*02d0*/  @!P2 LOP3.LUT R8, RZ, R2, RZ, 0x33, !PT ;  /* 0x00000002ff08a212 */ /* 0x000fe400078e33ff */
[----:B------:R-:W-:Y:S02]  /*02e0*/  I2FP.F32.U32 R3, R3 ;  /* 0x0000000300037245 */ /* 0x000fe40000201000 */
[----:B-1----:R-:W-:Y:S01]  /*02f0*/  IADD3 R2, PT, PT, -R2, UR6, RZ ;  /* 0x0000000602027c10 */ /* 0x002fe2000fffe1ff */
[----:B0-----:R-:W-:Y:S02]  /*0300*/  FADD R5, R5, -R4 ;  /* 0x8000000405057221 */ /* 0x001fe40000000000 */
[----:B------:R-:W-:Y:S02]  /*0310*/  FMUL R3, R3, 1.52587890625e-05 ;  /* 0x3780000003037820 */ /* 0x000fe40000400000 */
[----:B------:R-:W-:-:S02]  /*0320*/  IMAD R9, R8, R2, R9 ;  /* 0x0000000208097224 */ /* 0x000fc400078e0209 */
[----:B------:R-:W-:Y:S02]  /*0330*/  FFMA R3, R3, R5, R4 ;  /* 0x0000000503037223 */ /* 0x000fe40000000004 */
[----:B--2---:R-:W-:-:S05]  /*0340*/  IMAD.WIDE R6, R9, 0x4, R6 ;  /* 0x0000000409067825 */ /* 0x004fca00078e0206 */
[----:B---3--:R-:W-:Y:S01]  /*0350*/  STG.E desc[UR4][R6.64], R3 ;  /* 0x0000000306007986 */ /* 0x008fe2000c101904 */
[----:B------:R-:W-:Y:S05]  /*0360*/  EXIT ;  /* 0x000000000000794d */ /* 0x000fea0003800000 */
.L_x_63:
        /* <DEDUP_REMOVED lines=9> */
.L_x_83:


//--------------------- .text._Z16randNormalKerneliiPfiiff --------------------------
	.section	.text._Z16randNormalKerneliiPfiiff,"ax",@progbits
	.align	128
        .global         _Z16randNormalKerneliiPfiiff
        .type           _Z16randNormalKerneliiPfiiff,@function
        .size           _Z16randNormalKerneliiPfiiff,(.L_x_77 - _Z16randNormalKerneliiPfiiff)
        .other          _Z16randNormalKerneliiPfiiff,@"STO_CUDA_ENTRY STV_DEFAULT"
_Z16randNormalKerneliiPfiiff:
.text._Z16randNormalKerneliiPfiiff:
[----:B------:R-:W-:Y:S01]  /*0000*/  LDC R1, c[0x0][0x37c] ;  /* 0x0000df00ff017b82 */ /* 0x000fe20000000800 */
[----:B------:R-:W0:Y:S07]  /*0010*/  S2R R3, SR_TID.X ;  /* 0x0000000000037919 */ /* 0x000e2e0000002100 */
[----:B------:R-:W0:Y:S01]  /*0020*/  S2UR UR6, SR_CTAID.X ;  /* 0x00000000000679c3 */ /* 0x000e220000002500 */
[----:B------:R-:W1:Y:S07]  /*0030*/  LDCU.64 UR4, c[0x0][0x380] ;  /* 0x00007000ff0477ac */ /* 0x000e6e0008000a00 */
[----:B------:R-:W0:Y:S01]  /*0040*/  LDC R2, c[0x0][0x360] ;  /* 0x0000d800ff027b82 */ /* 0x000e220000000800 */
[----:B-1----:R-:W-:Y:S01]  /*0050*/  UIMAD UR4, UR5, UR4, URZ ;  /* 0x00000004050472a4 */ /* 0x002fe2000f8e02ff */
[----:B0-----:R-:W-:-:S05]  /*0060*/  IMAD R2, R2, UR6, R3 ;  /* 0x0000000602027c24 */ /* 0x001fca000f8e0203 */
[----:B------:R-:W-:-:S13]  /*0070*/  ISETP.GE.AND P0, PT, R2, UR4, PT ;  /* 0x0000000402007c0c */ /* 0x000fda000bf06270 */
[----:B------:R-:W-:Y:S05]  /*0080*/  @P0 EXIT ;  /* 0x000000000000094d */ /* 0x000fea0003800000 */
[----:B------:R-:W0:Y:S01]  /*0090*/  LDC R3, c[0x0][0x394] ;  /* 0x0000e500ff037b82 */ /* 0x000e220000000800 */
[----:B------:R-:W-:Y:S01]  /*00a0*/  IMAD.MOV.U32 R8, RZ, RZ, 0x3e055027 ;  /* 0x3e055027ff087424 */ /* 0x000fe200078e00ff */
[----:B------:R-:W1:Y:S01]  /*00b0*/  LDCU.64 UR6, c[0x0][0x358] ;  /* 0x00006b00ff0677ac */ /* 0x000e620008000a00 */
[----:B------:R-:W-:Y:S01]  /*00c0*/  BSSY.RECONVERGENT B0, `(.L_x_64) ;  /* 0x000008c000007945 */ /* 0x000fe20003800200 */
[----:B0-----:R-:W-:-:S05]  /*00d0*/  IMAD R0, R2, -0x19ab949c, R3 ;  /* 0xe6546b6402007824 */ /* 0x001fca00078e0203 */
[----:B------:R-:W-:-:S04]  /*00e0*/  SHF.R.S32.HI R3, RZ, 0x10, R0 ;  /* 0x00000010ff037819 */ /* 0x000fc80000011400 */
[----:B------:R-:W-:-:S05]  /*00f0*/  LOP3.LUT R3, R3, R0, RZ, 0x3c, !PT ;  /* 0x0000000003037212 */ /* 0x000fca00078e3cff */
[----:B------:R-:W-:-:S05]  /*0100*/  IMAD R3, R3, -0x7a143595, RZ ;  /* 0x85ebca6b03037824 */ /* 0x000fca00078e02ff */
[----:B------:R-:W-:-:S04]  /*0110*/  SHF.R.S32.HI R0, RZ, 0xd, R3 ;  /* 0x0000000dff007819 */ /* 0x000fc80000011403 */
[----:B------:R-:W-:-:S05]  /*0120*/  LOP3.LUT R0, R0, R3, RZ, 0x3c, !PT ;  /* 0x0000000300007212 */ /* 0x000fca00078e3cff */
[----:B------:R-:W-:-:S05]  /*0130*/  IMAD R0, R0, -0x3d4d51cb, RZ ;  /* 0xc2b2ae3500007824 */ /* 0x000fca00078e02ff */
[----:B------:R-:W-:-:S04]  /*0140*/  SHF.R.S32.HI R3, RZ, 0x10, R0 ;  /* 0x00000010ff037819 */ /* 0x000fc80000011400 */
[----:B------:R-:W-:Y:S01]  /*0150*/  LOP3.LUT R4, R3, R0, RZ, 0x3c, !PT ;  /* 0x0000000003047212 */ /* 0x000fe200078e3cff */
[----:B------:R-:W-:-:S03]  /*0160*/  IMAD.MOV.U32 R0, RZ, RZ, 0x37800000 ;  /* 0x37800000ff007424 */ /* 0x000fc600078e00ff */
[----:B------:R-:W0:Y:S02]  /*0170*/  I2F.U16 R3, R4 ;  /* 0x0000000400037306 */ /* 0x000e240000101000 */
[----:B0-----:R-:W-:-:S05]  /*0180*/  FFMA R3, R3, R0, 9.9999999392252902908e-09 ;  /* 0x322bcc7703037423 */ /* 0x001fca0000000000 */
[----:B------:R-:W-:-:S13]  /*0190*/  FSETP.GEU.AND P0, PT, R3, 1.175494350822287508e-38, PT ;  /* 0x008000000300780b */ /* 0x000fda0003f0e000 */
[----:B------:R-:W-:-:S04]  /*01a0*/  @!P0 FMUL R3, R3, 8388608 ;  /* 0x4b00000003038820 */ /* 0x000fc80000400000 */
[----:B------:R-:W-:-:S05]  /*01b0*/  VIADD R0, R3, 0xc0d55555 ;  /* 0xc0d5555503007836 */ /* 0x000fca0000000000 */
[----:B------:R-:W-:Y:S02]  /*01c0*/  LOP3.LUT R6, R0, 0xff800000, RZ, 0xc0, !PT ;  /* 0xff80000000067812 */ /* 0x000fe400078ec0ff */
[----:B------:R0:W2:Y:S02]  /*01d0*/  I2F.U16 R0, R4.H1 ;  /* 0x1000000400007306 */ /* 0x0000a40000101000 */
[----:B------:R-:W-:-:S05]  /*01e0*/  IADD3 R5, PT, PT, R3, -R6, RZ ;  /* 0x8000000603057210 */ /* 0x000fca0007ffe0ff */
[----:B------:R-:W-:Y:S01]  /*01f0*/  FADD R7, R5, -1 ;  /* 0xbf80000005077421 */ /* 0x000fe20000000000 */
[----:B------:R-:W-:Y:S02]  /*0200*/  I2FP.F32.S32 R5, R6 ;  /* 0x0000000600057245 */ /* 0x000fe40000201400 */
[----:B0-----:R-:W-:Y:S01]  /*0210*/  FSEL R4, RZ, -23, P0 ;  /* 0xc1b80000ff047808 */ /* 0x001fe20000000000 */
[----:B------:R-:W-:Y:S01]  /*0220*/  FFMA R8, R7, -R8, 0.14084610342979431152 ;  /* 0x3e1039f607087423 */ /* 0x000fe20000000808 */
[----:B------:R-:W-:-:S03]  /*0230*/  ISETP.GT.U32.AND P0, PT, R3, 0x7f7fffff, PT ;  /* 0x7f7fffff0300780c */ /* 0x000fc60003f04070 */
[----:B------:R-:W-:Y:S01]  /*0240*/  FFMA R8, R7, R8, -0.12148627638816833496 ;  /* 0xbdf8cdcc07087423 */ /* 0x000fe20000000008 */
[----:B--2---:R-:W-:Y:S01]  /*0250*/  FMUL R0, R0, 1.52587890625e-05 ;  /* 0x3780000000007820 */ /* 0x004fe20000400000 */
[----:B------:R-:W-:Y:S02]  /*0260*/  FFMA R4, R5, 1.1920928955078125e-07, R4 ;  /* 0x3400000005047823 */ /* 0x000fe40000000004 */
[----:B------:R-:W-:Y:S01]  /*0270*/  FFMA R8, R7, R8, 0.13980610668659210205 ;  /* 0x3e0f295507087423 */ /* 0x000fe20000000008 */
[----:B------:R-:W-:-:S03]  /*0280*/  FMUL R0, R0, 6.2831854820251464844 ;  /* 0x40c90fdb00007820 */ /* 0x000fc60000400000 */
[C---:B------:R-:W-:Y:S01]  /*0290*/  FFMA R8, R7.reuse, R8, -0.16684235632419586182 ;  /* 0xbe2ad8b907087423 */ /* 0x040fe20000000008 */
[C---:B------:R-:W-:Y:S01]  /*02a0*/  FMUL R9, R0.reuse, 0.63661974668502807617 ;  /* 0x3f22f98300097820 */ /* 0x040fe20000400000 */
[----:B------:R-:W-:Y:S02]  /*02b0*/  FSETP.GE.AND P1, PT, |R0|, 105615, PT ;  /* 0x47ce47800000780b */ /* 0x000fe40003f26200 */
[----:B------:R-:W-:-:S03]  /*02c0*/  FFMA R8, R7, R8, 0.20012299716472625732 ;  /* 0x3e4ced0b07087423 */ /* 0x000fc60000000008 */
[----:B------:R-:W0:Y:S01]  /*02d0*/  F2I.NTZ R9, R9 ;  /* 0x0000000900097305 */ /* 0x000e220000203100 */
[----:B------:R-:W-:-:S04]  /*02e0*/  FFMA R8, R7, R8, -0.24999669194221496582 ;  /* 0xbe7fff2207087423 */ /* 0x000fc80000000008 */
[----:B------:R-:W-:-:S04]  /*02f0*/  FFMA R8, R7, R8, 0.33333182334899902344 ;  /* 0x3eaaaa7807087423 */ /* 0x000fc80000000008 */
[----:B------:R-:W-:-:S04]  /*0300*/  FFMA R8, R7, R8, -0.5 ;  /* 0xbf00000007087423 */ /* 0x000fc80000000008 */
[----:B------:R-:W-:Y:S01]  /*0310*/  FMUL R8, R7, R8 ;  /* 0x0000000807087220 */ /* 0x000fe20000400000 */
[----:B0-----:R-:W-:-:S03]  /*0320*/  I2FP.F32.S32 R5, R9 ;  /* 0x0000000900057245 */ /* 0x001fc60000201400 */
[----:B------:R-:W-:Y:S01]  /*0330*/  FFMA R7, R7, R8, R7 ;  /* 0x0000000807077223 */ /* 0x000fe20000000007 */
[----:B------:R-:W-:Y:S02]  /*0340*/  IMAD.MOV.U32 R8, RZ, RZ, 0x7f800000 ;  /* 0x7f800000ff087424 */ /* 0x000fe400078e00ff */
[----:B------:R-:W-:Y:S01]  /*0350*/  FFMA R6, R5, -1.5707962512969970703, R0 ;  /* 0xbfc90fda05067823 */ /* 0x000fe20000000000 */
[----:B------:R-:W-:Y:S01]  /*0360*/  FFMA R4, R4, 0.69314718246459960938, R7 ;  /* 0x3f31721804047823 */ /* 0x000fe20000000007 */
[C---:B------:R-:W-:Y:S01]  /*0370*/  @P0 FFMA R4, R3.reuse, R8, +INF ;  /* 0x7f80000003040423 */ /* 0x040fe20000000008 */
[----:B------:R-:W-:Y:S01]  /*0380*/  FSETP.NEU.AND P0, PT, R3, RZ, PT ;  /* 0x000000ff0300720b */ /* 0x000fe20003f0d000 */
[C---:B------:R-:W-:Y:S02]  /*0390*/  FFMA R6, R5.reuse, -7.5497894158615963534e-08, R6 ;  /* 0xb3a2216805067823 */ /* 0x040fe40000000006 */
[----:B------:R-:W-:Y:S02]  /*03a0*/  FMUL R3, R4, -2 ;  /* 0xc000000004037820 */ /* 0x000fe40000400000 */
[----:B------:R-:W-:-:S03]  /*03b0*/  FFMA R8, R5, -5.3903029534742383927e-15, R6 ;  /* 0xa7c234c505087823 */ /* 0x000fc60000000006 */
[----:B------:R-:W-:Y:S01]  /*03c0*/  FSEL R3, R3, +INF , P0 ;  /* 0x7f80000003037808 */ /* 0x000fe20000000000 */
[----:B-1----:R-:W-:Y:S06]  /*03d0*/  @!P1 BRA `(.L_x_65) ;  /* 0x0000000400689947 */ /* 0x002fec0003800000 */
[----:B------:R-:W-:-:S13]  /*03e0*/  FSETP.NEU.AND P0, PT, |R0|, +INF , PT ;  /* 0x7f8000000000780b */ /* 0x000fda0003f0d200 */
[----:B------:R-:W-:Y:S01]  /*03f0*/  @!P0 FMUL R8, RZ, R0 ;  /* 0x00000000ff088220 */ /* 0x000fe20000400000 */
[----:B------:R-:W-:Y:S01]  /*0400*/  @!P0 MOV R9, RZ ;  /* 0x000000ff00098202 */ /* 0x000fe20000000f00 */
[----:B------:R-:W-:Y:S06]  /*0410*/  @!P0 BRA `(.L_x_65) ;  /* 0x0000000400588947 */ /* 0x000fec0003800000 */
[----:B------:R-:W-:Y:S02]  /*0420*/  IMAD.SHL.U32 R4, R0, 0x100, RZ ;  /* 0x0000010000047824 */ /* 0x000fe400078e00ff */
[----:B------:R-:W-:Y:S02]  /*0430*/  HFMA2 R9, -RZ, RZ, 0, 0 ;  /* 0x00000000ff097431 */ /* 0x000fe400000001ff */
[----:B------:R-:W-:Y:S01]  /*0440*/  IMAD.MOV.U32 R11, RZ, RZ, RZ ;  /* 0x000000ffff0b7224 */ /* 0x000fe200078e00ff */
[----:B------:R-:W0:Y:S01]  /*0450*/  LDCU.64 UR8, c[0x4][URZ] ;  /* 0x01000000ff0877ac */ /* 0x000e220008000a00 */
[----:B------:R-:W-:Y:S01]  /*0460*/  LOP3.LUT R8, R4, 0x80000000, RZ, 0xfc, !PT ;  /* 0x8000000004087812 */ /* 0x000fe200078efcff */
[----:B------:R-:W-:Y:S01]  /*0470*/  UMOV UR5, URZ ;  /* 0x000000ff00057c82 */ /* 0x000fe20008000000 */
[----:B------:R-:W-:-:S05]  /*0480*/  UMOV UR4, URZ ;  /* 0x000000ff00047c82 */ /* 0x000fca0008000000 */
.L_x_66:
[----:B0-----:R-:W-:Y:S02]  /*0490*/  IMAD.U32 R6, RZ, RZ, UR8 ;  /* 0x00000008ff067e24 */ /* 0x001fe4000f8e00ff */
[----:B------:R-:W-:-:S05]  /*04a0*/  IMAD.U32 R7, RZ, RZ, UR9 ;  /* 0x00000009ff077e24 */ /* 0x000fca000f8e00ff */
[----:B------:R-:W2:Y:S01]  /*04b0*/  LDG.E.CONSTANT R5, desc[UR6][R6.64] ;  /* 0x0000000606057981 */ /* 0x000ea2000c1e9900 */
[----:B------:R-:W-:Y:S01]  /*04c0*/  UIADD3 UR4, UPT, UPT, UR4, 0x1, URZ ;  /* 0x0000000104047890 */ /* 0x000fe2000fffe0ff */
[C---:B------:R-:W-:Y:S01]  /*04d0*/  ISETP.EQ.AND P0, PT, R9.reuse, RZ, PT ;  /* 0x000000ff0900720c */ /* 0x040fe20003f02270 */
[----:B------:R-:W-:Y:S01]  /*04e0*/  UIADD3 UR8, UP1, UPT, UR8, 0x4, URZ ;  /* 0x0000000408087890 */ /* 0x000fe2000ff3e0ff */
[C---:B------:R-:W-:Y:S01]  /*04f0*/  ISETP.EQ.AND P1, PT, R9.reuse, 0x4, PT ;  /* 0x000000040900780c */ /* 0x040fe20003f22270 */
[----:B------:R-:W-:Y:S01]  /*0500*/  UISETP.NE.AND UP0, UPT, UR4, 0x6, UPT ;  /* 0x000000060400788c */ /* 0x000fe2000bf05270 */
[C---:B------:R-:W-:Y:S01]  /*0510*/  ISETP.EQ.AND P2, PT, R9.reuse, 0x8, PT ;  /* 0x000000080900780c */ /* 0x040fe20003f42270 */
[----:B------:R-:W-:Y:S01]  /*0520*/  UIADD3.X UR9, UPT, UPT, URZ, UR9, URZ, UP1, !UPT ;  /* 0x00000009ff097290 */ /* 0x000fe20008ffe4ff */
[C---:B------:R-:W-:Y:S02]  /*0530*/  ISETP.EQ.AND P3, PT, R9.reuse, 0xc, PT ;  /* 0x0000000c0900780c */ /* 0x040fe40003f62270 */
[----:B------:R-:W-:-:S02]  /*0540*/  ISETP.EQ.AND P4, PT, R9, 0x10, PT ;  /* 0x000000100900780c */ /* 0x000fc40003f82270 */
[C---:B------:R-:W-:Y:S02]  /*0550*/  ISETP.EQ.AND P5, PT, R9.reuse, 0x14, PT ;  /* 0x000000140900780c */ /* 0x040fe40003fa2270 */
[----:B------:R-:W-:Y:S01]  /*0560*/  IADD3 R9, PT, PT, R9, 0x4, RZ ;  /* 0x0000000409097810 */ /* 0x000fe20007ffe0ff */
[----:B--2---:R-:W-:-:S03]  /*0570*/  IMAD.WIDE.U32 R4, R5, R8, RZ ;  /* 0x0000000805047225 */ /* 0x004fc600078e00ff */
[----:B------:R-:W-:-:S04]  /*0580*/  IADD3 R4, P6, PT, R4, R11, RZ ;  /* 0x0000000b04047210 */ /* 0x000fc80007fde0ff */
[----:B------:R-:W-:Y:S01]  /*0590*/  IADD3.X R11, PT, PT, R5, UR5, RZ, P6, !PT ;  /* 0x00000005050b7c10 */ /* 0x000fe2000b7fe4ff */
[--C-:B------:R-:W-:Y:S01]  /*05a0*/  @P1 IMAD.MOV.U32 R12, RZ, RZ, R4.reuse ;  /* 0x000000ffff0c1224 */ /* 0x100fe200078e0004 */
[-C--:B------:R-:W-:Y:S01]  /*05b0*/  @P0 MOV R10, R4.reuse ;  /* 0x00000004000a0202 */ /* 0x080fe20000000f00 */
[--C-:B------:R-:W-:Y:S01]  /*05c0*/  @P2 IMAD.MOV.U32 R13, RZ, RZ, R4.reuse ;  /* 0x000000ffff0d2224 */ /* 0x100fe200078e0004 */
[----:B------:R-:W-:Y:S01]  /*05d0*/  @P3 MOV R14, R4 ;  /* 0x00000004000e3202 */ /* 0x000fe20000000f00 */
[--C-:B------:R-:W-:Y:S02]  /*05e0*/  @P4 IMAD.MOV.U32 R15, RZ, RZ, R4.reuse ;  /* 0x000000ffff0f4224 */ /* 0x100fe400078e0004 */
[----:B------:R-:W-:Y:S01]  /*05f0*/  @P5 IMAD.MOV.U32 R16, RZ, RZ, R4 ;  /* 0x000000ffff105224 */ /* 0x000fe200078e0004 */
[----:B------:R-:W-:Y:S06]  /*0600*/  BRA.U UP0, `(.L_x_66) ;  /* 0xfffffffd00a07547 */ /* 0x000fec000b83ffff */
[----:B------:R-:W-:Y:S01]  /*0610*/  SHF.R.U32.HI R0, RZ, 0x17, R0 ;  /* 0x00000017ff007819 */ /* 0x000fe20000011600 */
[----:B------:R-:W-:Y:S04]  /*0620*/  BSSY.RECONVERGENT B1, `(.L_x_67) ;  /* 0x0000027000017945 */ /* 0x000fe80003800200 */
[C---:B------:R-:W-:Y:S01]  /*0630*/  VIADD R4, R0.reuse, 0xffffff80 ;  /* 0xffffff8000047836 */ /* 0x040fe20000000000 */
[----:B------:R-:W-:-:S04]  /*0640*/  LOP3.LUT P6, R0, R0, 0x1f, RZ, 0xc0, !PT ;  /* 0x0000001f00007812 */ /* 0x000fc800078cc0ff */
[----:B------:R-:W-:-:S05]  /*0650*/  SHF.R.U32.HI R4, RZ, 0x5, R4 ;  /* 0x00000005ff047819 */ /* 0x000fca0000011604 */
[----:B------:R-:W-:-:S05]  /*0660*/  IMAD.U32 R6, R4, -0x4, RZ ;  /* 0xfffffffc04067824 */ /* 0x000fca00078e00ff */
[C---:B------:R-:W-:Y:S02]  /*0670*/  ISETP.EQ.AND P3, PT, R6.reuse, -0x18, PT ;  /* 0xffffffe80600780c */ /* 0x040fe40003f62270 */
[C---:B------:R-:W-:Y:S02]  /*0680*/  ISETP.EQ.AND P4, PT, R6.reuse, -0x14, PT ;  /* 0xffffffec0600780c */ /* 0x040fe40003f82270 */
[C---:B------:R-:W-:Y:S02]  /*0690*/  ISETP.EQ.AND P2, PT, R6.reuse, -0x10, PT ;  /* 0xfffffff00600780c */ /* 0x040fe40003f42270 */
[C---:B------:R-:W-:Y:S02]  /*06a0*/  ISETP.EQ.AND P1, PT, R6.reuse, -0xc, PT ;  /* 0xfffffff40600780c */ /* 0x040fe40003f22270 */
[C---:B------:R-:W-:Y:S02]  /*06b0*/  ISETP.EQ.AND P0, PT, R6.reuse, -0x8, PT ;  /* 0xfffffff80600780c */ /* 0x040fe40003f02270 */
[----:B------:R-:W-:-:S03]  /*06c0*/  ISETP.EQ.AND P5, PT, R6, RZ, PT ;  /* 0x000000ff0600720c */ /* 0x000fc60003fa2270 */
[----:B------:R-:W-:Y:S02]  /*06d0*/  @P3 MOV R4, R10 ;  /* 0x0000000a00043202 */ /* 0x000fe40000000f00 */
[C---:B------:R-:W-:Y:S01]  /*06e0*/  ISETP.EQ.AND P3, PT, R6.reuse, -0x4, PT ;  /* 0xfffffffc0600780c */ /* 0x040fe20003f62270 */
[----:B------:R-:W-:Y:S01]  /*06f0*/  @P4 IMAD.MOV.U32 R5, RZ, RZ, R10 ;  /* 0x000000ffff054224 */ /* 0x000fe200078e000a */
[----:B------:R-:W-:Y:S01]  /*0700*/  @P2 MOV R5, R12 ;  /* 0x0000000c00052202 */ /* 0x000fe20000000f00 */
[----:B------:R-:W-:Y:S01]  /*0710*/  @P4 IMAD.MOV.U32 R4, RZ, RZ, R12 ;  /* 0x000000ffff044224 */ /* 0x000fe200078e000c */
[----:B------:R-:W-:Y:S01]  /*0720*/  ISETP.EQ.AND P4, PT, R6, 0x4, PT ;  /* 0x000000040600780c */ /* 0x000fe20003f82270 */
[----:B------:R-:W-:Y:S01]  /*0730*/  @P2 IMAD.MOV.U32 R4, RZ, RZ, R13 ;  /* 0x000000ffff042224 */ /* 0x000fe200078e000d */
[----:B------:R-:W-:Y:S01]  /*0740*/  @P1 MOV R4, R14 ;  /* 0x0000000e00041202 */ /* 0x000fe20000000f00 */
[----:B------:R-:W-:Y:S02]  /*0750*/  @P0 IMAD.MOV.U32 R4, RZ, RZ, R15 ;  /* 0x000000ffff040224 */ /* 0x000fe400078e000f */
[----:B------:R-:W-:-:S02]  /*0760*/  @P1 IMAD.MOV.U32 R5, RZ, RZ, R13 ;  /* 0x000000ffff051224 */ /* 0x000fc400078e000d */
[----:B------:R-:W-:Y:S02]  /*0770*/  @P0 IMAD.MOV.U32 R5, RZ, RZ, R14 ;  /* 0x000000ffff050224 */ /* 0x000fe400078e000e */
[--C-:B------:R-:W-:Y:S01]  /*0780*/  @P3 IMAD.MOV.U32 R4, RZ, RZ, R16.reuse ;  /* 0x000000ffff043224 */ /* 0x100fe200078e0010 */
[----:B------:R-:W-:Y:S02]  /*0790*/  @P5 MOV R4, R11 ;  /* 0x0000000b00045202 */ /* 0x000fe40000000f00 */
[----:B------:R-:W-:Y:S01]  /*07a0*/  @P3 MOV R5, R15 ;  /* 0x0000000f00053202 */ /* 0x000fe20000000f00 */
[----:B------:R-:W-:Y:S02]  /*07b0*/  @P5 IMAD.MOV.U32 R5, RZ, RZ, R16 ;  /* 0x000000ffff055224 */ /* 0x000fe400078e0010 */
[----:B------:R-:W-:Y:S02]  /*07c0*/  @P4 IMAD.MOV.U32 R5, RZ, RZ, R11 ;  /* 0x000000ffff054224 */ /* 0x000fe400078e000b */
[----:B------:R-:W-:Y:S01]  /*07d0*/  IMAD.MOV.U32 R9, RZ, RZ, R4 ;  /* 0x000000ffff097224 */ /* 0x000fe200078e0004 */
[----:B------:R-:W-:Y:S06]  /*07e0*/  @!P6 BRA `(.L_x_68) ;  /* 0x000000000028e947 */ /* 0x000fec0003800000 */
[----:B------:R-:W-:Y:S01]  /*07f0*/  @P2 MOV R4, R10 ;  /* 0x0000000a00042202 */ /* 0x000fe20000000f00 */
[----:B------:R-:W-:Y:S01]  /*0800*/  @P1 IMAD.MOV.U32 R4, RZ, RZ, R12 ;  /* 0x000000ffff041224 */ /* 0x000fe200078e000c */
[----:B------:R-:W-:Y:S01]  /*0810*/  @P0 MOV R4, R13 ;  /* 0x0000000d00040202 */ /* 0x000fe20000000f00 */
[----:B------:R-:W-:Y:S01]  /*0820*/  @P3 IMAD.MOV.U32 R4, RZ, RZ, R14 ;  /* 0x000000ffff043224 */ /* 0x000fe200078e000e */
[----:B------:R-:W-:Y:S02]  /*0830*/  ISETP.EQ.AND P0, PT, R6, 0x8, PT ;  /* 0x000000080600780c */ /* 0x000fe40003f02270 */
[----:B------:R-:W-:Y:S01]  /*0840*/  @P5 MOV R4, R15 ;  /* 0x0000000f00045202 */ /* 0x000fe20000000f00 */
[----:B------:R-:W-:Y:S01]  /*0850*/  @P4 IMAD.MOV.U32 R4, RZ, RZ, R16 ;  /* 0x000000ffff044224 */ /* 0x000fe200078e0010 */
[----:B------:R-:W-:-:S09]  /*0860*/  SHF.L.W.U32.HI R9, R5, R0, R9 ;  /* 0x0000000005097219 */ /* 0x000fd20000010e09 */
[----:B------:R-:W-:-:S04]  /*0870*/  @P0 MOV R4, R11 ;  /* 0x0000000b00040202 */ /* 0x000fc80000000f00 */
[----:B------:R-:W-:-:S07]  /*0880*/  SHF.L.W.U32.HI R5, R4, R0, R5 ;  /* 0x0000000004057219 */ /* 0x000fce0000010e05 */
.L_x_68:
[----:B------:R-:W-:Y:S05]  /*0890*/  BSYNC.RECONVERGENT B1 ;  /* 0x0000000000017941 */ /* 0x000fea0003800200 */
.L_x_67:
[C---:B------:R-:W-:Y:S01]  /*08a0*/  SHF.L.W.U32.HI R0, R5.reuse, 0x2, R9 ;  /* 0x0000000205007819 */ /* 0x040fe20000010e09 */
[----:B------:R-:W-:Y:S01]  /*08b0*/  IMAD.SHL.U32 R5, R5, 0x4, RZ ;  /* 0x0000000405057824 */ /* 0x000fe200078e00ff */
[----:B------:R-:W-:Y:S01]  /*08c0*/  UMOV UR4, 0x54442d19 ;  /* 0x54442d1900047882 */ /* 0x000fe20000000000 */
[----:B------:R-:W-:Y:S01]  /*08d0*/  UMOV UR5, 0x3bf921fb ;  /* 0x3bf921fb00057882 */ /* 0x000fe20000000000 */
[----:B------:R-:W-:Y:S02]  /*08e0*/  SHF.R.S32.HI R4, RZ, 0x1f, R0 ;  /* 0x0000001fff047819 */ /* 0x000fe40000011400 */
[----:B------:R-:W-:Y:S02]  /*08f0*/  ISETP.GE.AND P0, PT, R0, RZ, PT ;  /* 0x000000ff0000720c */ /* 0x000fe40003f06270 */
[C---:B------:R-:W-:Y:S02]  /*0900*/  LOP3.LUT R6, R4.reuse, R5, RZ, 0x3c, !PT ;  /* 0x0000000504067212 */ /* 0x040fe400078e3cff */
[----:B------:R-:W-:-:S02]  /*0910*/  LOP3.LUT R7, R4, R0, RZ, 0x3c, !PT ;  /* 0x0000000004077212 */ /* 0x000fc400078e3cff */
[----:B------:R-:W-:Y:S02]  /*0920*/  SHF.R.U32.HI R9, RZ, 0x1e, R9 ;  /* 0x0000001eff097819 */ /* 0x000fe40000011609 */
[----:B------:R-:W0:Y:S02]  /*0930*/  I2F.F64.S64 R4, R6 ;  /* 0x0000000600047312 */ /* 0x000e240000301c00 */
[----:B------:R-:W-:Y:S01]  /*0940*/  LEA.HI R9, R0, R9, RZ, 0x1 ;  /* 0x0000000900097211 */ /* 0x000fe200078f08ff */
[----:B0-----:R-:W-:-:S10]  /*0950*/  DMUL R4, R4, UR4 ;  /* 0x0000000404047c28 */ /* 0x001fd40008000000 */
[----:B------:R-:W0:Y:S02]  /*0960*/  F2F.F32.F64 R4, R4 ;  /* 0x0000000400047310 */ /* 0x000e240000301000 */
[----:B0-----:R-:W-:-:S07]  /*0970*/  FSEL R8, -R4, R4, !P0 ;  /* 0x0000000404087208 */ /* 0x001fce0004000100 */
.L_x_65:
[----:B------:R-:W-:Y:S05]  /*0980*/  BSYNC.RECONVERGENT B0 ;  /* 0x0000000000007941 */ /* 0x000fea0003800200 */
.L_x_64:
[----:B------:R-:W-:Y:S01]  /*0990*/  MOV R0, 0x37cbac00 ;  /* 0x37cbac0000007802 */ /* 0x000fe20000000f00 */
[----:B------:R-:W-:Y:S01]  /*09a0*/  FMUL R5, R8, R8 ;  /* 0x0000000808057220 */ /* 0x000fe20000400000 */
[----:B------:R-:W-:Y:S01]  /*09b0*/  LOP3.LUT R4, R9, 0x1, RZ, 0xc0, !PT ;  /* 0x0000000109047812 */ /* 0x000fe200078ec0ff */
[----:B------:R-:W-:Y:S01]  /*09c0*/  IMAD.MOV.U32 R6, RZ, RZ, 0x3e2aaaa8 ;  /* 0x3e2aaaa8ff067424 */ /* 0x000fe200078e00ff */
[----:B------:R-:W-:Y:S01]  /*09d0*/  IADD3 R7, PT, PT, R3, -0xd000000, RZ ;  /* 0xf300000003077810 */ /* 0x000fe20007ffe0ff */
[----:B------:R-:W-:Y:S01]  /*09e0*/  FFMA R0, R5, R0, -0.0013887860113754868507 ;  /* 0xbab607ed05007423 */ /* 0x000fe20000000000 */
[----:B------:R-:W-:Y:S01]  /*09f0*/  ISETP.NE.U32.AND P0, PT, R4, 0x1, PT ;  /* 0x000000010400780c */ /* 0x000fe20003f05070 */
[----:B------:R-:W-:Y:S01]  /*0a00*/  IMAD.MOV.U32 R4, RZ, RZ, 0x3c0885e4 ;  /* 0x3c0885e4ff047424 */ /* 0x000fe200078e00ff */
[----:B------:R-:W-:Y:S01]  /*0a10*/  IADD3 R9, PT, PT, R9, 0x1, RZ ;  /* 0x0000000109097810 */ /* 0x000fe20007ffe0ff */
[----:B------:R-:W-:Y:S01]  /*0a20*/  BSSY.RECONVERGENT B0, `(.L_x_69) ;  /* 0x0000015000007945 */ /* 0x000fe20003800200 */
[----:B------:R-:W-:-:S02]  /*0a30*/  FSEL R0, R0, -0.00019574658654164522886, P0 ;  /* 0xb94d415300007808 */ /* 0x000fc40000000000 */
[----:B------:R-:W-:Y:S02]  /*0a40*/  FSEL R4, R4, 0.041666727513074874878, !P0 ;  /* 0x3d2aaabb04047808 */ /* 0x000fe40004000000 */
[----:B------:R-:W-:Y:S02]  /*0a50*/  FSEL R6, -R6, -0.4999999701976776123, !P0 ;  /* 0xbeffffff06067808 */ /* 0x000fe40004000100 */
[----:B------:R-:W-:Y:S01]  /*0a60*/  LOP3.LUT P1, RZ, R9, 0x2, RZ, 0xc0, !PT ;  /* 0x0000000209ff7812 */ /* 0x000fe2000782c0ff */
[----:B------:R-:W-:Y:S01]  /*0a70*/  FFMA R4, R5, R0, R4 ;  /* 0x0000000005047223 */ /* 0x000fe20000000004 */
[----:B------:R-:W-:Y:S02]  /*0a80*/  FSEL R0, R8, 1, !P0 ;  /* 0x3f80000008007808 */ /* 0x000fe40004000000 */
[----:B------:R-:W-:Y:S01]  /*0a90*/  ISETP.GT.U32.AND P0, PT, R7, 0x727fffff, PT ;  /* 0x727fffff0700780c */ /* 0x000fe20003f04070 */
[----:B------:R0:W1:Y:S01]  /*0aa0*/  MUFU.RSQ R8, R3 ;  /* 0x0000000300087308 */ /* 0x0000620000001400 */
[C---:B------:R-:W-:Y:S01]  /*0ab0*/  FFMA R4, R5.reuse, R4, R6 ;  /* 0x0000000405047223 */ /* 0x040fe20000000006 */
[----:B------:R-:W-:-:S04]  /*0ac0*/  FFMA R5, R5, R0, RZ ;  /* 0x0000000005057223 */ /* 0x000fc800000000ff */
[----:B------:R-:W-:-:S04]  /*0ad0*/  FFMA R4, R5, R4, R0 ;  /* 0x0000000405047223 */ /* 0x000fc80000000000 */
[----:B------:R-:W-:Y:S02]  /*0ae0*/  @P1 FADD R4, RZ, -R4 ;  /* 0x80000004ff041221 */ /* 0x000fe40000000000 */
[----:B0-----:R-:W-:Y:S05]  /*0af0*/  @!P0 BRA `(.L_x_70) ;  /* 0x00000000000c8947 */ /* 0x001fea0003800000 */
[----:B------:R-:W-:-:S07]  /*0b00*/  MOV R9, 0xb20 ;  /* 0x00000b2000097802 */ /* 0x000fce0000000f00 */
[----:B-1----:R-:W-:Y:S05]  /*0b10*/  CALL.REL.NOINC `($__internal_3_$__cuda_sm20_sqrt_rn_f32_slowpath) ;  /* 0x0000000000a47944 */ /* 0x002fea0003c00000 */
[----:B------:R-:W-:Y:S05]  /*0b20*/  BRA `(.L_x_71) ;  /* 0x0000000000107947 */ /* 0x000fea0003800000 */
.L_x_70:
[----:B-1----:R-:W-:Y:S01]  /*0b30*/  FMUL.FTZ R0, R3, R8 ;  /* 0x0000000803007220 */ /* 0x002fe20000410000 */
[----:B------:R-:W-:-:S03]  /*0b40*/  FMUL.FTZ R8, R8, 0.5 ;  /* 0x3f00000008087820 */ /* 0x000fc60000410000 */
[----:B------:R-:W-:-:S04]  /*0b50*/  FFMA R3, -R0, R0, R3 ;  /* 0x0000000000037223 */ /* 0x000fc80000000103 */
[----:B------:R-:W-:-:S07]  /*0b60*/  FFMA R3, R3, R8, R0 ;  /* 0x0000000803037223 */ /* 0x000fce0000000000 */
.L_x_71:
[----:B------:R-:W-:Y:S05]  /*0b70*/  BSYNC.RECONVERGENT B0 ;  /* 0x0000000000007941 */ /* 0x000fea0003800200 */
.L_x_69:
[----:B------:R-:W0:Y:S01]  /*0b80*/  LDC R11, c[0x0][0x380] ;  /* 0x0000e000ff0b7b82 */ /* 0x000e220000000800 */
[----:B------:R-:W1:Y:S01]  /*0b90*/  LDCU UR4, c[0x0][0x390] ;  /* 0x00007200ff0477ac */ /* 0x000e620008000800 */
[----:B------:R-:W-:Y:S01]  /*0ba0*/  FMUL R3, R4, R3 ;  /* 0x0000000304037220 */ /* 0x000fe20000400000 */
[----:B0-----:R-:W-:-:S04]  /*0bb0*/  IABS R9, R11 ;  /* 0x0000000b00097213 */ /* 0x001fc80000000000 */
[----:B------:R-:W0:Y:S08]  /*0bc0*/  I2F.RP R0, R9 ;  /* 0x0000000900007306 */ /* 0x000e300000209400 */
[----:B0-----:R-:W0:Y:S02]  /*0bd0*/  MUFU.RCP R0, R0 ;  /* 0x0000000000007308 */ /* 0x001e240000001000 */
[----:B0-----:R-:W-:-:S06]  /*0be0*/  VIADD R6, R0, 0xffffffe ;  /* 0x0ffffffe00067836 */ /* 0x001fcc0000000000 */
[----:B------:R0:W2:Y:S02]  /*0bf0*/  F2I.FTZ.U32.TRUNC.NTZ R7, R6 ;  /* 0x0000000600077305 */ /* 0x0000a4000021f000 */
[----:B0-----:R-:W-:Y:S01]  /*0c00*/  IMAD.MOV.U32 R6, RZ, RZ, RZ ;  /* 0x000000ffff067224 */ /* 0x001fe200078e00ff */
[----:B--2---:R-:W-:-:S05]  /*0c10*/  IADD3 R8, PT, PT, RZ, -R7, RZ ;  /* 0x80000007ff087210 */ /* 0x004fca0007ffe0ff */
[----:B------:R-:W-:Y:S01]  /*0c20*/  IMAD R5, R8, R9, RZ ;  /* 0x0000000908057224 */ /* 0x000fe200078e02ff */
[----:B------:R-:W-:-:S03]  /*0c30*/  IABS R8, R2 ;  /* 0x0000000200087213 */ /* 0x000fc60000000000 */
[----:B------:R-:W-:-:S06]  /*0c40*/  IMAD.HI.U32 R7, R7, R5, R6 ;  /* 0x0000000507077227 */ /* 0x000fcc00078e0006 */
[----:B------:R-:W-:Y:S02]  /*0c50*/  IMAD.HI.U32 R5, R7, R8, RZ ;  /* 0x0000000807057227 */ /* 0x000fe400078e00ff */
[----:B------:R-:W0:Y:S03]  /*0c60*/  LDC.64 R6, c[0x0][0x388] ;  /* 0x0000e200ff067b82 */ /* 0x000e260000000a00 */
[----:B------:R-:W-:-:S05]  /*0c70*/  IADD3 R0, PT, PT, -R5, RZ, RZ ;  /* 0x000000ff05007210 */ /* 0x000fca0007ffe1ff */
[----:B------:R-:W-:-:S05]  /*0c80*/  IMAD R0, R9, R0, R8 ;  /* 0x0000000009007224 */ /* 0x000fca00078e0208 */
[----:B------:R-:W-:-:S13]  /*0c90*/  ISETP.GT.U32.AND P1, PT, R9, R0, PT ;  /* 0x000000000900720c */ /* 0x000fda0003f24070 */
[----:B------:R-:W-:Y:S01]  /*0ca0*/  @!P1 IMAD.IADD R0, R0, 0x1, -R9 ;  /* 0x0000000100009824 */ /* 0x000fe200078e0a09 */
[----:B------:R-:W-:Y:S02]  /*0cb0*/  @!P1 IADD3 R5, PT, PT, R5, 0x1, RZ ;  /* 0x0000000105059810 */ /* 0x000fe40007ffe0ff */
[----:B------:R-:W-:Y:S02]  /*0cc0*/  ISETP.NE.AND P1, PT, R11, RZ, PT ;  /* 0x000000ff0b00720c */ /* 0x000fe40003f25270 */
[----:B------:R-:W-:Y:S02]  /*0cd0*/  ISETP.GE.U32.AND P0, PT, R0, R9, PT ;  /* 0x000000090000720c */ /* 0x000fe40003f06070 */
[----:B------:R-:W-:Y:S01]  /*0ce0*/  LOP3.LUT R0, R2, R11, RZ, 0x3c, !PT ;  /* 0x0000000b02007212 */ /* 0x000fe200078e3cff */
[----:B------:R-:W2:Y:S03]  /*0cf0*/  LDC.64 R8, c[0x0][0x398] ;  /* 0x0000e600ff087b82 */ /* 0x000ea60000000a00 */
[----:B------:R-:W-:-:S07]  /*0d00*/  ISETP.GE.AND P2, PT, R0, RZ, PT ;  /* 0x000000ff0000720c */ /* 0x000fce0003f46270 */
[----:B------:R-:W-:-:S05]  /*0d10*/  @P0 VIADD R5, R5, 0x1 ;  /* 0x0000000105050836 */ /* 0x000fca0000000000 */
[----:B------:R-:W-:Y:S02]  /*0d20*/  MOV R0, R5 ;  /* 0x0000000500007202 */ /* 0x000fe40000000f00 */
[----:B-1----:R-:W-:-:S03]  /*0d30*/  IADD3 R5, PT, PT, -R11, UR4, RZ ;  /* 0x000000040b057c10 */ /* 0x002fc6000fffe1ff */
[----:B------:R-:W-:Y:S01]  /*0d40*/  @!P2 IMAD.MOV R0, RZ, RZ, -R0 ;  /* 0x000000ffff00a224 */ /* 0x000fe200078e0a00 */
[----:B------:R-:W-:Y:S01]  /*0d50*/  @!P1 LOP3.LUT R0, RZ, R11, RZ, 0x33, !PT ;  /* 0x0000000bff009212 */ /* 0x000fe200078e33ff */
[----:B--2---:R-:W-:-:S04]  /*0d60*/  FFMA R9, R3, R9, R8 ;  /* 0x0000000903097223 */ /* 0x004fc80000000008 */
[----:B------:R-:W-:-:S04]  /*0d70*/  IMAD R5, R5, R0, R2 ;  /* 0x0000000005057224 */ /* 0x000fc800078e0202 */
[----:B0-----:R-:W-:-:S05]  /*0d80*/  IMAD.WIDE R2, R5, 0x4, R6 ;  /* 0x0000000405027825 */ /* 0x001fca00078e0206 */
[----:B------:R-:W-:Y:S01]  /*0d90*/  STG.E desc[UR6][R2.64], R9 ;  /* 0x0000000902007986 */ /* 0x000fe2000c101906 */
[----:B------:R-:W-:Y:S05]  /*0da0*/  EXIT ;  /* 0x000000000000794d */ /* 0x000fea0003800000 */
        .weak           $__internal_3_$__cuda_sm20_sqrt_rn_f32_slowpath
        .type           $__internal_3_$__cuda_sm20_sqrt_rn_f32_slowpath,@function
        .size           $__internal_3_$__cuda_sm20_sqrt_rn_f32_slowpath,(.L_x_77 - $__internal_3_$__cuda_sm20_sqrt_rn_f32_slowpath)
$__internal_3_$__cuda_sm20_sqrt_rn_f32_slowpath:
[----:B------:R-:W-:-:S13]  /*0db0*/  LOP3.LUT P0, RZ, R3, 0x7fffffff, RZ, 0xc0, !PT ;  /* 0x7fffffff03ff7812 */ /* 0x000fda000780c0ff */
[----:B------:R-:W-:Y:S05]  /*0dc0*/  @!P0 BRA `(.L_x_72) ;  /* 0x0000000000448947 */ /* 0x000fea0003800000 */
[----:B------:R-:W-:Y:S02]  /*0dd0*/  FSETP.GEU.FTZ.AND P0, PT, R3, RZ, PT ;  /* 0x000000ff0300720b */ /* 0x000fe40003f1e000 */
[----:B------:R-:W-:-:S11]  /*0de0*/  MOV R0, R3 ;  /* 0x0000000300007202 */ /* 0x000fd60000000f00 */
[----:B------:R-:W-:Y:S01]  /*0df0*/  @!P0 IMAD.MOV.U32 R3, RZ, RZ, 0x7fffffff ;  /* 0x7fffffffff038424 */ /* 0x000fe200078e00ff */
[----:B------:R-:W-:Y:S06]  /*0e00*/  @!P0 BRA `(.L_x_72) ;  /* 0x0000000000348947 */ /* 0x000fec0003800000 */
[----:B------:R-:W-:-:S13]  /*0e10*/  FSETP.GTU.FTZ.AND P0, PT, |R0|, +INF , PT ;  /* 0x7f8000000000780b */ /* 0x000fda0003f1c200 */
[----:B------:R-:W-:Y:S01]  /*0e20*/  @P0 FADD.FTZ R3, R0, 1 ;  /* 0x3f80000000030421 */ /* 0x000fe20000010000 */
[----:B------:R-:W-:Y:S06]  /*0e30*/  @P0 BRA `(.L_x_72) ;  /* 0x0000000000280947 */ /* 0x000fec0003800000 */
[----:B------:R-:W-:-:S13]  /*0e40*/  FSETP.NEU.FTZ.AND P0, PT, |R0|, +INF , PT ;  /* 0x7f8000000000780b */ /* 0x000fda0003f1d200 */
[----:B------:R-:W-:-:S04]  /*0e50*/  @P0 FFMA R5, R0, 1.84467440737095516160e+19, RZ ;  /* 0x5f80000000050823 */ /* 0x000fc800000000ff */
[----:B------:R-:W0:Y:S02]  /*0e60*/  @P0 MUFU.RSQ R6, R5 ;  /* 0x0000000500060308 */ /* 0x000e240000001400 */
[----:B0-----:R-:W-:Y:S01]  /*0e70*/  @P0 FMUL.FTZ R8, R5, R6 ;  /* 0x0000000605080220 */ /* 0x001fe20000410000 */
[----:B------:R-:W-:-:S03]  /*0e80*/  @P0 FMUL.FTZ R6, R6, 0.5 ;  /* 0x3f00000006060820 */ /* 0x000fc60000410000 */
[----:B------:R-:W-:-:S04]  /*0e90*/  @P0 FADD.FTZ R3, -R8, -RZ ;  /* 0x800000ff08030221 */ /* 0x000fc80000010100 */
[----:B------:R-:W-:Y:S01]  /*0ea0*/  @P0 FFMA R7, R8, R3, R5 ;  /* 0x0000000308070223 */ /* 0x000fe20000000005 */
[----:B------:R-:W-:-:S03]  /*0eb0*/  @!P0 MOV R3, R0 ;  /* 0x0000000000038202 */ /* 0x000fc60000000f00 */
[----:B------:R-:W-:-:S04]  /*0ec0*/  @P0 FFMA R6, R7, R6, R8 ;  /* 0x0000000607060223 */ /* 0x000fc80000000008 */
[----:B------:R-:W-:-:S07]  /*0ed0*/  @P0 FMUL.FTZ R3, R6, 2.3283064365386962891e-10 ;  /* 0x2f80000006030820 */ /* 0x000fce0000410000 */
.L_x_72:
[----:B------:R-:W-:Y:S02]  /*0ee0*/  HFMA2 R7, -RZ, RZ, 0, 0 ;  /* 0x00000000ff077431 */ /* 0x000fe400000001ff */
[----:B------:R-:W-:-:S04]  /*0ef0*/  IMAD.MOV.U32 R6, RZ, RZ, R9 ;  /* 0x000000ffff067224 */ /* 0x000fc800078e0009 */
[----:B------:R-:W-:Y:S05]  /*0f00*/  RET.REL.NODEC R6 `(_Z16randNormalKerneliiPfiiff) ;  /* 0xfffffff0063c7950 */ /* 0x000fea0003c3ffff */
.L_x_73:
        /* <DEDUP_REMOVED lines=15> */
.L_x_77:


//--------------------- .nv.global.init           --------------------------
	.section	.nv.global.init,"aw",@progbits
	.align	4
.nv.global.init:
	.type		__cudart_i2opi_f,@object
	.size		__cudart_i2opi_f,(.L_0 - __cudart_i2opi_f)
__cudart_i2opi_f:
        /*0000*/ 	.byte	0x41, 0x90, 0x43, 0x3c, 0x99, 0x95, 0x62, 0xdb, 0xc0, 0xdd, 0x34, 0xf5, 0xd1, 0x57, 0x27, 0xfc
        /*0010*/ 	.byte	0x29, 0x15, 0x44, 0x4e, 0x6e, 0x83, 0xf9, 0xa2
.L_0:


//--------------------- .nv.shared.reserved.0     --------------------------
	.section	.nv.shared.reserved.0,"aw",@nobits
	.weak		__nv_reservedSMEM_offset_0_alias
	.size		__nv_reservedSMEM_offset_0_alias, 0, 64
	.other		__nv_reservedSMEM_offset_0_alias,@"STO_CUDA_RESERVED_SHARED STV_DEFAULT"
__nv_reservedSMEM_offset_0_alias:
	.zero		0
	.zero		64


//--------------------- .nv.shared._Z19batchNormGradKerneliiPfiiS_iiS_ii --------------------------
	.section	.nv.shared._Z19batchNormGradKerneliiPfiiS_iiS_ii,"aw",@nobits
	.sectionflags	@""
	.align	4
.nv.shared._Z19batchNormGradKerneliiPfiiS_iiS_ii:
	.zero		1280


//--------------------- .nv.shared._Z15batchNormKerneliiPKfiiPfii --------------------------
	.section	.nv.shared._Z15batchNormKerneliiPKfiiPfii,"aw",@nobits
	.sectionflags	@""
	.align	4
.nv.shared._Z15batchNormKerneliiPKfiiPfii:
	.zero		1152


//--------------------- .nv.constant0._Z16adamUpdateKerneliiPKfiPfiS1_iS1_iffff --------------------------
	.section	.nv.constant0._Z16adamUpdateKerneliiPKfiPfiS1_iS1_iffff,"a",@progbits
	.sectionflags	@""
	.align	4
.nv.constant0._Z16adamUpdateKerneliiPKfiPfiS1_iS1_iffff:
	.zero		980


//--------------------- .nv.constant0._Z24residualSwigluGradKerneliiPfiiS_iiS_iiS_iiS_iiS_iii --------------------------
	.section	.nv.constant0._Z24residualSwigluGradKerneliiPfiiS_iiS_iiS_iiS_iiS_iii,"a",@progbits
	.sectionflags	@""
	.align	4
.nv.constant0._Z24residualSwigluGradKerneliiPfiiS_iiS_iiS_iiS_iiS_iii:
	.zero		1004


//--------------------- .nv.constant0._Z20residualSwigluKerneliiPfiiS_iiS_iii --------------------------
	.section	.nv.constant0._Z20residualSwigluKerneliiPfiiS_iiS_iii,"a",@progbits
	.sectionflags	@""
	.align	4
.nv.constant0._Z20residualSwigluKerneliiPfiiS_iiS_iii:
	.zero		956


//--------------------- .nv.constant0._Z19batchNormGradKerneliiPfiiS_iiS_ii --------------------------
	.section	.nv.constant0._Z19batchNormGradKerneliiPfiiS_iiS_ii,"a",@progbits
	.sectionflags	@""
	.align	4
.nv.constant0._Z19batchNormGradKerneliiPfiiS_iiS_ii:
	.zero		952


//--------------------- .nv.constant0._Z15batchNormKerneliiPKfiiPfii --------------------------
	.section	.nv.constant0._Z15batchNormKerneliiPKfiiPfii,"a",@progbits
	.sectionflags	@""
	.align	4
.nv.constant0._Z15batchNormKerneliiPKfiiPfii:
	.zero		936


//--------------------- .nv.constant0._Z17randUniformKerneliiPfiiff --------------------------
	.section	.nv.constant0._Z17randUniformKerneliiPfiiff,"a",@progbits
	.sectionflags	@""
	.align	4
.nv.constant0._Z17randUniformKerneliiPfiiff:
	.zero		928


//--------------------- .nv.constant0._Z16randNormalKerneliiPfiiff --------------------------
	.section	.nv.constant0._Z16randNormalKerneliiPfiiff,"a",@progbits
	.sectionflags	@""
	.align	4
.nv.constant0._Z16randNormalKerneliiPfiiff:
	.zero		928


//--------------------- SYMBOLS --------------------------

	.type		.nv.reservedSmem.offset0,@object
	.size		.nv.reservedSmem.offset0,0x4
	.type		.nv.reservedSmem.cap,@object
	.size		.nv.reservedSmem.cap,0x4
